// auto-generated by cutlass_sweep.gemm — config: {"arch": "sm_100", "cluster_m": 1, "cluster_n": 1, "dtype": "int8", "dtype_b": "int8", "layout": "nt", "stages": 3, "tile_k": 32, "tile_m": 64, "tile_n": 256}
#include "cutlass/cutlass.h"
#include "cutlass/gemm/collective/collective_builder.hpp"
#include "cutlass/gemm/device/gemm_universal_adapter.h"
#include "cutlass/gemm/kernel/gemm_universal.hpp"
#include "cutlass/epilogue/collective/collective_builder.hpp"

using ElemA = int8_t;
using ElemB = int8_t;
using ElemCD = int8_t;
using Acc  = int32_t;
using TileShape    = cute::Shape<cute::_64, cute::_256, cute::_32>;
using ClusterShape = cute::Shape<cute::_1, cute::_1, cute::_1>;

using CollectiveEpilogue = typename cutlass::epilogue::collective::CollectiveBuilder<
    cutlass::arch::Sm100, cutlass::arch::OpClassTensorOp,
    TileShape, ClusterShape,
    cutlass::epilogue::collective::EpilogueTileAuto,
    Acc, Acc,
    ElemCD, cutlass::layout::RowMajor, 128 / cutlass::sizeof_bits<ElemCD>::value,
    ElemCD, cutlass::layout::RowMajor, 128 / cutlass::sizeof_bits<ElemCD>::value,
    cutlass::epilogue::collective::EpilogueScheduleAuto
  >::CollectiveOp;

using CollectiveMainloop = typename cutlass::gemm::collective::CollectiveBuilder<
    cutlass::arch::Sm100, cutlass::arch::OpClassTensorOp,
    ElemA, cutlass::layout::RowMajor, 128 / cutlass::sizeof_bits<ElemA>::value,
    ElemB, cutlass::layout::ColumnMajor, 128 / cutlass::sizeof_bits<ElemB>::value,
    Acc,
    TileShape, ClusterShape,
    cutlass::gemm::collective::StageCount<3>,
    cutlass::gemm::collective::KernelScheduleAuto
  >::CollectiveOp;

using GemmKernel = cutlass::gemm::kernel::GemmUniversal<
    cute::Shape<int,int,int,int>,
    CollectiveMainloop,
    CollectiveEpilogue
>;
using Gemm = cutlass::gemm::device::GemmUniversalAdapter<GemmKernel>;

// Force the device kernel symbol into the cubin without needing a host main.
auto* _anchor = &cutlass::device_kernel<GemmKernel>;


// ===== COMPILED SASS (sm_100a) =====

	.target	sm_100a

	.elftype	@"ET_EXEC"


//--------------------- .note.nv.tkinfo           --------------------------
	.section	.note.nv.tkinfo,"",@"SHT_NOTE"
	.sectionflags	@"SHF_NOTE_NV_TKINFO"
	.tkinfo
        /*0018*/ 	.word	0x00000002
        /*0030*/ 	.string	""
        /*0030*/ 	.string	"ptxas"
        /*0030*/ 	.string	"Cuda compilation tools, release 13.0, V13.0.88"
        /*0030*/ 	.string	"Build cuda_13.0.r13.0/compiler.36424714_0"
        /*0030*/ 	.string	"-arch sm_100a -m 64 "



//--------------------- .note.nv.cuinfo           --------------------------
	.section	.note.nv.cuinfo,"",@"SHT_NOTE"
	.sectionflags	@"SHF_NOTE_NV_CUINFO"
        /*0018*/ 	.short	0x0002
        /*001a*/ 	.short	0x0064
        /*001c*/ 	.short	0x0082
	.zero		2


//--------------------- .nv.info                  --------------------------
	.section	.nv.info,"",@"SHT_CUDA_INFO"
	.align	4


	//----- nvinfo : EIATTR_REGCOUNT
	.align		4
        /*0000*/ 	.byte	0x04, 0x2f
        /*0002*/ 	.short	(.L_20 - .L_19)
	.align		4
.L_19:
        /*0004*/ 	.word	index@(_ZN7cutlass13device_kernelINS_4gemm6kernel13GemmUniversalIN4cute5tupleIJiiiiEEENS1_10collective13CollectiveMmaINS1_35MainloopSm100TmaUmmaWarpSpecializedILi3ELi2ELi4ENS5_IJNS4_1CILi1EEESB_SB_EEEEENS5_IJNSA_ILi64EEENSA_ILi256EEENSA_ILi32EEEEEEaNS5_IJlSB_lEEEaSI_NS4_8TiledMMAINS4_8MMA_AtomIJNS4_15SM100_MMA_S8_SSIaaiLi64ELi256ELNS4_4UMMA5MajorE0ELSN_0ELNSM_8SaturateE0EEEEEENS4_6LayoutISC_NS5_IJNSA_ILi0EEESS_SS_EEEEENS5_IJNS4_10UnderscoreESV_SV_EEEEENS4_13SM90_TMA_LOADENS4_14ComposedLayoutINS4_7SwizzleILi1ELi4ELi3EEENS4_18smem_ptr_flag_bitsILi8EEENSR_INS5_IJNSA_ILi8EEESG_EEENS5_IJSG_SB_EEEEEEEvNS4_8identityESY_S18_vS19_EENS_8epilogue10collective18CollectiveEpilogueINS1B_23Sm100TmaWarpSpecializedILi4ELi2ELi32ELb0ELb0EEEJSH_NS5_IJNSR_ISE_SB_EES1G_EEEaSI_aSI_NS1B_6fusion15FusionCallbacksIS1F_NS1I_17LinearCombinationIaiaiLNS_15FloatRoundStyleE2EEESH_S1H_JEEENS4_5SM1004TMEM4LOAD26SM100_TMEM_LOAD_16dp32b32xESY_NSZ_INS10_ILi2ELi4ELi3EEES13_NSR_INS5_IJS14_SE_EEENS5_IJSE_SB_EEEEEEENS4_39AutoVectorizingCopyWithAssumedAlignmentILi128EEENS4_14SM90_TMA_STOREES1W_S1Y_S1Y_EEEvvEEEEvNT_6ParamsE)
        /*0008*/ 	.word	0x0000007a


	//----- nvinfo : EIATTR_FRAME_SIZE
	.align		4
.L_20:
        /*000c*/ 	.byte	0x04, 0x11
        /*000e*/ 	.short	(.L_22 - .L_21)
	.align		4
.L_21:
        /*0010*/ 	.word	index@($__internal_2_$__cuda_sm10x_tcgen05_guardrail_trap_unallocated_columns_being_dealloced)
        /*0014*/ 	.word	0x00000000


	//----- nvinfo : EIATTR_FRAME_SIZE
	.align		4
.L_22:
        /*0018*/ 	.byte	0x04, 0x11
        /*001a*/ 	.short	(.L_24 - .L_23)
	.align		4
.L_23:
        /*001c*/ 	.word	index@($__internal_1_$__cuda_sm10x_tcgen05_guardrail_trap_phase_invalid_during_alloc)
        /*0020*/ 	.word	0x00000000


	//----- nvinfo : EIATTR_FRAME_SIZE
	.align		4
.L_24:
        /*0024*/ 	.byte	0x04, 0x11
        /*0026*/ 	.short	(.L_26 - .L_25)
	.align		4
.L_25:
        /*0028*/ 	.word	index@($__internal_0_$__cuda_sm10x_tcgen05_guardrail_trap_col_being_dealloced_not_returned_by_alloc)
        /*002c*/ 	.word	0x00000000


	//----- nvinfo : EIATTR_FRAME_SIZE
	.align		4
.L_26:
        /*0030*/ 	.byte	0x04, 0x11
        /*0032*/ 	.short	(.L_28 - .L_27)
	.align		4
.L_27:
        /*0034*/ 	.word	index@(_ZN7cutlass13device_kernelINS_4gemm6kernel13GemmUniversalIN4cute5tupleIJiiiiEEENS1_10collective13CollectiveMmaINS1_35MainloopSm100TmaUmmaWarpSpecializedILi3ELi2ELi4ENS5_IJNS4_1CILi1EEESB_SB_EEEEENS5_IJNSA_ILi64EEENSA_ILi256EEENSA_ILi32EEEEEEaNS5_IJlSB_lEEEaSI_NS4_8TiledMMAINS4_8MMA_AtomIJNS4_15SM100_MMA_S8_SSIaaiLi64ELi256ELNS4_4UMMA5MajorE0ELSN_0ELNSM_8SaturateE0EEEEEENS4_6LayoutISC_NS5_IJNSA_ILi0EEESS_SS_EEEEENS5_IJNS4_10UnderscoreESV_SV_EEEEENS4_13SM90_TMA_LOADENS4_14ComposedLayoutINS4_7SwizzleILi1ELi4ELi3EEENS4_18smem_ptr_flag_bitsILi8EEENSR_INS5_IJNSA_ILi8EEESG_EEENS5_IJSG_SB_EEEEEEEvNS4_8identityESY_S18_vS19_EENS_8epilogue10collective18CollectiveEpilogueINS1B_23Sm100TmaWarpSpecializedILi4ELi2ELi32ELb0ELb0EEEJSH_NS5_IJNSR_ISE_SB_EES1G_EEEaSI_aSI_NS1B_6fusion15FusionCallbacksIS1F_NS1I_17LinearCombinationIaiaiLNS_15FloatRoundStyleE2EEESH_S1H_JEEENS4_5SM1004TMEM4LOAD26SM100_TMEM_LOAD_16dp32b32xESY_NSZ_INS10_ILi2ELi4ELi3EEES13_NSR_INS5_IJS14_SE_EEENS5_IJSE_SB_EEEEEEENS4_39AutoVectorizingCopyWithAssumedAlignmentILi128EEENS4_14SM90_TMA_STOREES1W_S1Y_S1Y_EEEvvEEEEvNT_6ParamsE)
        /*0038*/ 	.word	0x00000000


	//----- nvinfo : EIATTR_MIN_STACK_SIZE
	.align		4
.L_28:
        /*003c*/ 	.byte	0x04, 0x12
        /*003e*/ 	.short	(.L_30 - .L_29)
	.align		4
.L_29:
        /*0040*/ 	.word	index@(_ZN7cutlass13device_kernelINS_4gemm6kernel13GemmUniversalIN4cute5tupleIJiiiiEEENS1_10collective13CollectiveMmaINS1_35MainloopSm100TmaUmmaWarpSpecializedILi3ELi2ELi4ENS5_IJNS4_1CILi1EEESB_SB_EEEEENS5_IJNSA_ILi64EEENSA_ILi256EEENSA_ILi32EEEEEEaNS5_IJlSB_lEEEaSI_NS4_8TiledMMAINS4_8MMA_AtomIJNS4_15SM100_MMA_S8_SSIaaiLi64ELi256ELNS4_4UMMA5MajorE0ELSN_0ELNSM_8SaturateE0EEEEEENS4_6LayoutISC_NS5_IJNSA_ILi0EEESS_SS_EEEEENS5_IJNS4_10UnderscoreESV_SV_EEEEENS4_13SM90_TMA_LOADENS4_14ComposedLayoutINS4_7SwizzleILi1ELi4ELi3EEENS4_18smem_ptr_flag_bitsILi8EEENSR_INS5_IJNSA_ILi8EEESG_EEENS5_IJSG_SB_EEEEEEEvNS4_8identityESY_S18_vS19_EENS_8epilogue10collective18CollectiveEpilogueINS1B_23Sm100TmaWarpSpecializedILi4ELi2ELi32ELb0ELb0EEEJSH_NS5_IJNSR_ISE_SB_EES1G_EEEaSI_aSI_NS1B_6fusion15FusionCallbacksIS1F_NS1I_17LinearCombinationIaiaiLNS_15FloatRoundStyleE2EEESH_S1H_JEEENS4_5SM1004TMEM4LOAD26SM100_TMEM_LOAD_16dp32b32xESY_NSZ_INS10_ILi2ELi4ELi3EEES13_NSR_INS5_IJS14_SE_EEENS5_IJSE_SB_EEEEEEENS4_39AutoVectorizingCopyWithAssumedAlignmentILi128EEENS4_14SM90_TMA_STOREES1W_S1Y_S1Y_EEEvvEEEEvNT_6ParamsE)
        /*0044*/ 	.word	0x00000000
.L_30:


//--------------------- .nv.compat                --------------------------
	.section	.nv.compat,"",@"SHT_CUDA_COMPAT_INFO"
	.align	4
        /*0000*/ 	.byte	0x02, 0x09, 0x01, 0x00, 0x02, 0x02, 0x03, 0x00, 0x02, 0x05, 0x06, 0x00, 0x03, 0x07, 0x01, 0x01
        /*0010*/ 	.byte	0x02, 0x03, 0x01, 0x00, 0x02, 0x06, 0x01, 0x00, 0x04, 0x0b, 0x08, 0x00, 0x01, 0x00, 0x00, 0x00
        /*0020*/ 	.byte	0x00, 0x00, 0x00, 0x00


//--------------------- .nv.info._ZN7cutlass13device_kernelINS_4gemm6kernel13GemmUniversalIN4cute5tupleIJiiiiEEENS1_10collective13CollectiveMmaINS1_35MainloopSm100TmaUmmaWarpSpecializedILi3ELi2ELi4ENS5_IJNS4_1CILi1EEESB_SB_EEEEENS5_IJNSA_ILi64EEENSA_ILi256EEENSA_ILi32EEEEEEaNS5_IJlSB_lEEEaSI_NS4_8TiledMMAINS4_8MMA_AtomIJNS4_15SM100_MMA_S8_SSIaaiLi64ELi256ELNS4_4UMMA5MajorE0ELSN_0ELNSM_8SaturateE0EEEEEENS4_6LayoutISC_NS5_IJNSA_ILi0EEESS_SS_EEEEENS5_IJNS4_10UnderscoreESV_SV_EEEEENS4_13SM90_TMA_LOADENS4_14ComposedLayoutINS4_7SwizzleILi1ELi4ELi3EEENS4_18smem_ptr_flag_bitsILi8EEENSR_INS5_IJNSA_ILi8EEESG_EEENS5_IJSG_SB_EEEEEEEvNS4_8identityESY_S18_vS19_EENS_8epilogue10collective18CollectiveEpilogueINS1B_23Sm100TmaWarpSpecializedILi4ELi2ELi32ELb0ELb0EEEJSH_NS5_IJNSR_ISE_SB_EES1G_EEEaSI_aSI_NS1B_6fusion15FusionCallbacksIS1F_NS1I_17LinearCombinationIaiaiLNS_15FloatRoundStyleE2EEESH_S1H_JEEENS4_5SM1004TMEM4LOAD26SM100_TMEM_LOAD_16dp32b32xESY_NSZ_INS10_ILi2ELi4ELi3EEES13_NSR_INS5_IJS14_SE_EEENS5_IJSE_SB_EEEEEEENS4_39AutoVectorizingCopyWithAssumedAlignmentILi128EEENS4_14SM90_TMA_STOREES1W_S1Y_S1Y_EEEvvEEEEvNT_6ParamsE --------------------------
	.section	.nv.info._ZN7cutlass13device_kernelINS_4gemm6kernel13GemmUniversalIN4cute5tupleIJiiiiEEENS1_10collective13CollectiveMmaINS1_35MainloopSm100TmaUmmaWarpSpecializedILi3ELi2ELi4ENS5_IJNS4_1CILi1EEESB_SB_EEEEENS5_IJNSA_ILi64EEENSA_ILi256EEENSA_ILi32EEEEEEaNS5_IJlSB_lEEEaSI_NS4_8TiledMMAINS4_8MMA_AtomIJNS4_15SM100_MMA_S8_SSIaaiLi64ELi256ELNS4_4UMMA5MajorE0ELSN_0ELNSM_8SaturateE0EEEEEENS4_6LayoutISC_NS5_IJNSA_ILi0EEESS_SS_EEEEENS5_IJNS4_10UnderscoreESV_SV_EEEEENS4_13SM90_TMA_LOADENS4_14ComposedLayoutINS4_7SwizzleILi1ELi4ELi3EEENS4_18smem_ptr_flag_bitsILi8EEENSR_INS5_IJNSA_ILi8EEESG_EEENS5_IJSG_SB_EEEEEEEvNS4_8identityESY_S18_vS19_EENS_8epilogue10collective18CollectiveEpilogueINS1B_23Sm100TmaWarpSpecializedILi4ELi2ELi32ELb0ELb0EEEJSH_NS5_IJNSR_ISE_SB_EES1G_EEEaSI_aSI_NS1B_6fusion15FusionCallbacksIS1F_NS1I_17LinearCombinationIaiaiLNS_15FloatRoundStyleE2EEESH_S1H_JEEENS4_5SM1004TMEM4LOAD26SM100_TMEM_LOAD_16dp32b32xESY_NSZ_INS10_ILi2ELi4ELi3EEES13_NSR_INS5_IJS14_SE_EEENS5_IJSE_SB_EEEEEEENS4_39AutoVectorizingCopyWithAssumedAlignmentILi128EEENS4_14SM90_TMA_STOREES1W_S1Y_S1Y_EEEvvEEEEvNT_6ParamsE,"",@"SHT_CUDA_INFO"
	.sectionflags	@""
	.align	4


	//----- nvinfo : EIATTR_CUDA_API_VERSION
	.align		4
        /*0000*/ 	.byte	0x04, 0x37
        /*0002*/ 	.short	(.L_32 - .L_31)
.L_31:
        /*0004*/ 	.word	0x00000082


	//----- nvinfo : EIATTR_KPARAM_INFO
	.align		4
.L_32:
        /*0008*/ 	.byte	0x04, 0x17
        /*000a*/ 	.short	(.L_34 - .L_33)
.L_33:
        /*000c*/ 	.word	0x00000000
        /*0010*/ 	.short	0x0000
        /*0012*/ 	.short	0x0000
        /*0014*/ 	.byte	0x00, 0xf0, 0x01, 0x20


	//----- nvinfo : EIATTR_AT_ENTRY_FRAGMENTS
	.align		4
.L_34:
        /*0018*/ 	.byte	0x04, 0x4f
        /*001a*/ 	.short	(.L_36 - .L_35)


	//   ....[0]....
.L_35:
        /*001c*/ 	.word	0x00000006


	//----- nvinfo : EIATTR_RESERVED_SMEM_USED
	.align		4
.L_36:
        /*0020*/ 	.byte	0x01, 0x41
	.zero		2


	//----- nvinfo : EIATTR_SPARSE_MMA_MASK
	.align		4
        /*0024*/ 	.byte	0x03, 0x50
        /*0026*/ 	.short	0x0000


	//----- nvinfo : EIATTR_TCGEN05_1CTA_USED
	.align		4
        /*0028*/ 	.byte	0x01, 0x51
	.zero		2


	//----- nvinfo : EIATTR_MAXREG_COUNT
	.align		4
        /*002c*/ 	.byte	0x03, 0x1b
        /*002e*/ 	.short	0x00ff


	//----- nvinfo : EIATTR_NUM_BARRIERS
	.align		4
        /*0030*/ 	.byte	0x02, 0x4c
        /*0032*/ 	.byte	0x07
	.zero		1


	//----- nvinfo : EIATTR_EXTERNS
	.align		4
        /*0034*/ 	.byte	0x04, 0x0f
        /*0036*/ 	.short	(.L_38 - .L_37)


	//   ....[0]....
	.align		4
.L_37:
        /*0038*/ 	.word	index@(__assertfail)


	//----- nvinfo : EIATTR_MERCURY_ISA_VERSION
	.align		4
.L_38:
        /*003c*/ 	.byte	0x03, 0x5f
        /*003e*/ 	.short	0x0101


	//----- nvinfo : EIATTR_INT_WARP_WIDE_INSTR_OFFSETS
	.align		4
        /*0040*/ 	.byte	0x04, 0x31
        /*0042*/ 	.short	(.L_40 - .L_39)


	//   ....[0]....
.L_39:
        /*0044*/ 	.word	0x00001dc0


	//   ....[1]....
        /*0048*/ 	.word	0x00003690


	//   ....[2]....
        /*004c*/ 	.word	0x000036b0


	//   ....[3]....
        /*0050*/ 	.word	0x000036e0


	//   ....[4]....
        /*0054*/ 	.word	0x00004020


	//   ....[5]....
        /*0058*/ 	.word	0x00004090


	//   ....[6]....
        /*005c*/ 	.word	0x00004170


	//   ....[7]....
        /*0060*/ 	.word	0x000041f0


	//   ....[8]....
        /*0064*/ 	.word	0x00004300


	//   ....[9]....
        /*0068*/ 	.word	0x00004390


	//   ....[10]....
        /*006c*/ 	.word	0x00004570


	//   ....[11]....
        /*0070*/ 	.word	0x000046d0


	//----- nvinfo : EIATTR_COOP_GROUP_MASK_REGIDS
	.align		4
.L_40:
        /*0074*/ 	.byte	0x04, 0x29
        /*0076*/ 	.short	(.L_42 - .L_41)


	//   ....[0]....
.L_41:
        /*0078*/ 	.word	0xffffffff


	//   ....[1]....
        /*007c*/ 	.word	0xffffffff


	//   ....[2]....
        /*0080*/ 	.word	0xffffffff


	//   ....[3]....
        /*0084*/ 	.word	0xffffffff


	//   ....[4]....
        /*0088*/ 	.word	0xffffffff


	//   ....[5]....
        /*008c*/ 	.word	0xffffffff


	//   ....[6]....
        /*0090*/ 	.word	0xffffffff


	//   ....[7]....
        /*0094*/ 	.word	0xffffffff


	//   ....[8]....
        /*0098*/ 	.word	0xffffffff


	//   ....[9]....
        /*009c*/ 	.word	0xffffffff


	//   ....[10]....
        /*00a0*/ 	.word	0xffffffff


	//   ....[11]....
        /*00a4*/ 	.word	0xffffffff


	//   ....[12]....
        /*00a8*/ 	.word	0xffffffff


	//----- nvinfo : EIATTR_COOP_GROUP_INSTR_OFFSETS
	.align		4
.L_42:
        /*00ac*/ 	.byte	0x04, 0x28
        /*00ae*/ 	.short	(.L_44 - .L_43)


	//   ....[0]....
.L_43:
        /*00b0*/ 	.word	0x00000090


	//   ....[1]....
        /*00b4*/ 	.word	0x000004d0


	//   ....[2]....
        /*00b8*/ 	.word	0x00000620


	//   ....[3]....
        /*00bc*/ 	.word	0x000007c0


	//   ....[4]....
        /*00c0*/ 	.word	0x000008c0


	//   ....[5]....
        /*00c4*/ 	.word	0x00000a30


	//   ....[6]....
        /*00c8*/ 	.word	0x00000bd0


	//   ....[7]....
        /*00cc*/ 	.word	0x00001ca0


	//   ....[8]....
        /*00d0*/ 	.word	0x000029f0


	//   ....[9]....
        /*00d4*/ 	.word	0x00002c00


	//   ....[10]....
        /*00d8*/ 	.word	0x00002c30


	//   ....[11]....
        /*00dc*/ 	.word	0x00003570


	//   ....[12]....
        /*00e0*/ 	.word	0x000037a0


	//----- nvinfo : EIATTR_VRC_CTA_INIT_COUNT
	.align		4
.L_44:
        /*00e4*/ 	.byte	0x02, 0x4a
        /*00e6*/ 	.byte	0x80
	.zero		1


	//----- nvinfo : EIATTR_SYSCALL_OFFSETS
	.align		4
        /*00e8*/ 	.byte	0x04, 0x46
        /*00ea*/ 	.short	(.L_46 - .L_45)


	//   ....[0]....
.L_45:
        /*00ec*/ 	.word	0x00005160


	//   ....[1]....
        /*00f0*/ 	.word	0x000052a0


	//   ....[2]....
        /*00f4*/ 	.word	0x00005aa0


	//   ....[3]....
        /*00f8*/ 	.word	0x00006850


	//   ....[4]....
        /*00fc*/ 	.word	0x00007590


	//   ....[5]....
        /*0100*/ 	.word	0x00008300


	//----- nvinfo : EIATTR_MBARRIER_INSTR_OFFSETS
	.align		4
.L_46:
        /*0104*/ 	.byte	0x04, 0x39
        /*0106*/ 	.short	(.L_48 - .L_47)


	//   ....[0]....
.L_47:
        /*0108*/ 	.word	0x000005b0
        /*010c*/ 	.word	0x000000ff
        /*0110*/ 	.word	0x00000000
        /*0114*/ 	.short	0x0100
        /*0116*/ 	.byte	0x05
	.zero		1


	//   ....[1]....
        /*0118*/ 	.word	0x000005c0
        /*011c*/ 	.word	0x000000ff
        /*0120*/ 	.word	0x00000018
        /*0124*/ 	.short	0x0100
        /*0126*/ 	.byte	0x05
	.zero		1


	//   ....[2]....
        /*0128*/ 	.word	0x000005d0
        /*012c*/ 	.word	0x000000ff
        /*0130*/ 	.word	0x00000008
        /*0134*/ 	.short	0x0100
        /*0136*/ 	.byte	0x05
	.zero		1


	//   ....[3]....
        /*0138*/ 	.word	0x000005e0
        /*013c*/ 	.word	0x000000ff
        /*0140*/ 	.word	0x00000020
        /*0144*/ 	.short	0x0100
        /*0146*/ 	.byte	0x05
	.zero		1


	//   ....[4]....
        /*0148*/ 	.word	0x000005f0
        /*014c*/ 	.word	0x000000ff
        /*0150*/ 	.word	0x00000010
        /*0154*/ 	.short	0x0100
        /*0156*/ 	.byte	0x05
	.zero		1


	//   ....[5]....
        /*0158*/ 	.word	0x00000600
        /*015c*/ 	.word	0x000000ff
        /*0160*/ 	.word	0x00000028
        /*0164*/ 	.short	0x0100
        /*0166*/ 	.byte	0x05
	.zero		1


	//   ....[6]....
        /*0168*/ 	.word	0x00000730
        /*016c*/ 	.word	0x000000ff
        /*0170*/ 	.word	0x00000030
        /*0174*/ 	.short	0x0100
        /*0176*/ 	.byte	0x07
	.zero		1


	//   ....[7]....
        /*0178*/ 	.word	0x00000740
        /*017c*/ 	.word	0x000000ff
        /*0180*/ 	.word	0x00000050
        /*0184*/ 	.short	0x0100
        /*0186*/ 	.byte	0x07
	.zero		1


	//   ....[8]....
        /*0188*/ 	.word	0x00000750
        /*018c*/ 	.word	0x000000ff
        /*0190*/ 	.word	0x00000038
        /*0194*/ 	.short	0x0100
        /*0196*/ 	.byte	0x07
	.zero		1


	//   ....[9]....
        /*0198*/ 	.word	0x00000760
        /*019c*/ 	.word	0x000000ff
        /*01a0*/ 	.word	0x00000058
        /*01a4*/ 	.short	0x0100
        /*01a6*/ 	.byte	0x07
	.zero		1


	//   ....[10]....
        /*01a8*/ 	.word	0x00000770
        /*01ac*/ 	.word	0x000000ff
        /*01b0*/ 	.word	0x00000040
        /*01b4*/ 	.short	0x0100
        /*01b6*/ 	.byte	0x07
	.zero		1


	//   ....[11]....
        /*01b8*/ 	.word	0x00000780
        /*01bc*/ 	.word	0x000000ff
        /*01c0*/ 	.word	0x00000060
        /*01c4*/ 	.short	0x0100
        /*01c6*/ 	.byte	0x07
	.zero		1


	//   ....[12]....
        /*01c8*/ 	.word	0x00000790
        /*01cc*/ 	.word	0x000000ff
        /*01d0*/ 	.word	0x00000048
        /*01d4*/ 	.short	0x0100
        /*01d6*/ 	.byte	0x07
	.zero		1


	//   ....[13]....
        /*01d8*/ 	.word	0x000007a0
        /*01dc*/ 	.word	0x000000ff
        /*01e0*/ 	.word	0x00000068
        /*01e4*/ 	.short	0x0100
        /*01e6*/ 	.byte	0x07
	.zero		1


	//   ....[14]....
        /*01e8*/ 	.word	0x00000890
        /*01ec*/ 	.word	0x000000ff
        /*01f0*/ 	.word	0x00000070
        /*01f4*/ 	.short	0x0100
        /*01f6*/ 	.byte	0x05
	.zero		1


	//   ....[15]....
        /*01f8*/ 	.word	0x000008a0
        /*01fc*/ 	.word	0x000000ff
        /*0200*/ 	.word	0x00000078
        /*0204*/ 	.short	0x0100
        /*0206*/ 	.byte	0x05
	.zero		1


	//   ....[16]....
        /*0208*/ 	.word	0x000009e0
        /*020c*/ 	.word	0x000000ff
        /*0210*/ 	.word	0x00000080
        /*0214*/ 	.short	0x0100
        /*0216*/ 	.byte	0x05
	.zero		1


	//   ....[17]....
        /*0218*/ 	.word	0x000009f0
        /*021c*/ 	.word	0x000000ff
        /*0220*/ 	.word	0x00000090
        /*0224*/ 	.short	0x0100
        /*0226*/ 	.byte	0x05
	.zero		1


	//   ....[18]....
        /*0228*/ 	.word	0x00000a00
        /*022c*/ 	.word	0x000000ff
        /*0230*/ 	.word	0x00000088
        /*0234*/ 	.short	0x0100
        /*0236*/ 	.byte	0x05
	.zero		1


	//   ....[19]....
        /*0238*/ 	.word	0x00000a10
        /*023c*/ 	.word	0x000000ff
        /*0240*/ 	.word	0x00000098
        /*0244*/ 	.short	0x0100
        /*0246*/ 	.byte	0x05
	.zero		1


	//   ....[20]....
        /*0248*/ 	.word	0x00000b40
        /*024c*/ 	.word	0x000000ff
        /*0250*/ 	.word	0x000000a0
        /*0254*/ 	.short	0x0100
        /*0256*/ 	.byte	0x07
	.zero		1


	//   ....[21]....
        /*0258*/ 	.word	0x00000b50
        /*025c*/ 	.word	0x000000ff
        /*0260*/ 	.word	0x000000c0
        /*0264*/ 	.short	0x0100
        /*0266*/ 	.byte	0x07
	.zero		1


	//   ....[22]....
        /*0268*/ 	.word	0x00000b60
        /*026c*/ 	.word	0x000000ff
        /*0270*/ 	.word	0x000000a8
        /*0274*/ 	.short	0x0100
        /*0276*/ 	.byte	0x07
	.zero		1


	//   ....[23]....
        /*0278*/ 	.word	0x00000b70
        /*027c*/ 	.word	0x000000ff
        /*0280*/ 	.word	0x000000c8
        /*0284*/ 	.short	0x0100
        /*0286*/ 	.byte	0x07
	.zero		1


	//   ....[24]....
        /*0288*/ 	.word	0x00000b80
        /*028c*/ 	.word	0x000000ff
        /*0290*/ 	.word	0x000000b0
        /*0294*/ 	.short	0x0100
        /*0296*/ 	.byte	0x07
	.zero		1


	//   ....[25]....
        /*0298*/ 	.word	0x00000b90
        /*029c*/ 	.word	0x000000ff
        /*02a0*/ 	.word	0x000000d0
        /*02a4*/ 	.short	0x0100
        /*02a6*/ 	.byte	0x07
	.zero		1


	//   ....[26]....
        /*02a8*/ 	.word	0x00000ba0
        /*02ac*/ 	.word	0x000000ff
        /*02b0*/ 	.word	0x000000b8
        /*02b4*/ 	.short	0x0100
        /*02b6*/ 	.byte	0x07
	.zero		1


	//   ....[27]....
        /*02b8*/ 	.word	0x00000bb0
        /*02bc*/ 	.word	0x000000ff
        /*02c0*/ 	.word	0x000000d8
        /*02c4*/ 	.short	0x0100
        /*02c6*/ 	.byte	0x07
	.zero		1


	//   ....[28]....
        /*02c8*/ 	.word	0x00000ca0
        /*02cc*/ 	.word	0x000000ff
        /*02d0*/ 	.word	0x000000e0
        /*02d4*/ 	.short	0x0100
        /*02d6*/ 	.byte	0x05
	.zero		1


	//   ....[29]....
        /*02d8*/ 	.word	0x00000cb0
        /*02dc*/ 	.word	0x000000ff
        /*02e0*/ 	.word	0x000000f0
        /*02e4*/ 	.short	0x0100
        /*02e6*/ 	.byte	0x05
	.zero		1


	//   ....[30]....
        /*02e8*/ 	.word	0x00000cc0
        /*02ec*/ 	.word	0x000000ff
        /*02f0*/ 	.word	0x000000e8
        /*02f4*/ 	.short	0x0100
        /*02f6*/ 	.byte	0x05
	.zero		1


	//   ....[31]....
        /*02f8*/ 	.word	0x00000cd0
        /*02fc*/ 	.word	0x000000ff
        /*0300*/ 	.word	0x000000f8
        /*0304*/ 	.short	0x0100
        /*0306*/ 	.byte	0x05
	.zero		1


	//   ....[32]....
        /*0308*/ 	.word	0x000015a0
        /*030c*/ 	.word	0x00000003
        /*0310*/ 	.word	0x000000f0
        /*0314*/ 	.short	0x010a
        /*0316*/ 	.byte	0xff
	.zero		1


	//   ....[33]....
        /*0318*/ 	.word	0x000015d0
        /*031c*/ 	.word	0x00000003
        /*0320*/ 	.word	0x000000e0
        /*0324*/ 	.short	0x0101
        /*0326*/ 	.byte	0xff
	.zero		1


	//   ....[34]....
        /*0328*/ 	.word	0x000016a0
        /*032c*/ 	.word	0x000000ff
        /*0330*/ 	.word	0x00000018
        /*0334*/ 	.short	0x010a
        /*0336*/ 	.byte	0x08
	.zero		1


	//   ....[35]....
        /*0338*/ 	.word	0x00001740
        /*033c*/ 	.word	0x000000ff
        /*0340*/ 	.word	0x00000018
        /*0344*/ 	.short	0x010a
        /*0346*/ 	.byte	0x21
	.zero		1


	//   ....[36]....
        /*0348*/ 	.word	0x00001890
        /*034c*/ 	.word	0x000000ff
        /*0350*/ 	.word	0x00000018
        /*0354*/ 	.short	0x010a
        /*0356*/ 	.byte	0x08
	.zero		1


	//   ....[37]....
        /*0358*/ 	.word	0x000019a0
        /*035c*/ 	.word	0x000000ff
        /*0360*/ 	.word	0x00000078
        /*0364*/ 	.short	0x0101
        /*0366*/ 	.byte	0x04
	.zero		1


	//   ....[38]....
        /*0368*/ 	.word	0x000019c0
        /*036c*/ 	.word	0x000000ff
        /*0370*/ 	.word	0x00000018
        /*0374*/ 	.short	0x010a
        /*0376*/ 	.byte	0x08
	.zero		1


	//   ....[39]....
        /*0378*/ 	.word	0x00001a40
        /*037c*/ 	.word	0x000000ff
        /*0380*/ 	.word	0x00000018
        /*0384*/ 	.short	0x010a
        /*0386*/ 	.byte	0x11
	.zero		1


	//   ....[40]....
        /*0388*/ 	.word	0x00001b90
        /*038c*/ 	.word	0x000000ff
        /*0390*/ 	.word	0x00000018
        /*0394*/ 	.short	0x010a
        /*0396*/ 	.byte	0x08
	.zero		1


	//   ....[41]....
        /*0398*/ 	.word	0x00001cd0
        /*039c*/ 	.word	0x00000002
        /*03a0*/ 	.word	0x00000080
        /*03a4*/ 	.short	0x010a
        /*03a6*/ 	.byte	0xff
	.zero		1


	//   ....[42]....
        /*03a8*/ 	.word	0x00001d90
        /*03ac*/ 	.word	0x00000002
        /*03b0*/ 	.word	0x00000000
        /*03b4*/ 	.short	0x0101
        /*03b6*/ 	.byte	0xff
	.zero		1


	//   ....[43]....
        /*03b8*/ 	.word	0x000022f0
        /*03bc*/ 	.word	0x000000ff
        /*03c0*/ 	.word	0x00000000
        /*03c4*/ 	.short	0x010a
        /*03c6*/ 	.byte	0x05
	.zero		1


	//   ....[44]....
        /*03c8*/ 	.word	0x00002380
        /*03cc*/ 	.word	0x000000ff
        /*03d0*/ 	.word	0x00000000
        /*03d4*/ 	.short	0x010a
        /*03d6*/ 	.byte	0x05
	.zero		1


	//   ....[45]....
        /*03d8*/ 	.word	0x00002420
        /*03dc*/ 	.word	0x00000000
        /*03e0*/ 	.word	0x00000000
        /*03e4*/ 	.short	0x010a
        /*03e6*/ 	.byte	0xff
	.zero		1


	//   ....[46]....
        /*03e8*/ 	.word	0x00002540
        /*03ec*/ 	.word	0x00000000
        /*03f0*/ 	.word	0x000000e0
        /*03f4*/ 	.short	0x010a
        /*03f6*/ 	.byte	0xff
	.zero		1


	//   ....[47]....
        /*03f8*/ 	.word	0x000025a0
        /*03fc*/ 	.word	0x00000004
        /*0400*/ 	.word	0x00000000
        /*0404*/ 	.short	0x0101
        /*0406*/ 	.byte	0xff
	.zero		1


	//   ....[48]....
        /*0408*/ 	.word	0x000025c0
        /*040c*/ 	.word	0x000000ff
        /*0410*/ 	.word	0x00000090
        /*0414*/ 	.short	0x010a
        /*0416*/ 	.byte	0x05
	.zero		1


	//   ....[49]....
        /*0418*/ 	.word	0x000026e0
        /*041c*/ 	.word	0x00000000
        /*0420*/ 	.word	0x00000080
        /*0424*/ 	.short	0x010a
        /*0426*/ 	.byte	0xff
	.zero		1


	//   ....[50]....
        /*0428*/ 	.word	0x000027f0
        /*042c*/ 	.word	0x00000000
        /*0430*/ 	.word	0x00000000
        /*0434*/ 	.short	0x0101
        /*0436*/ 	.byte	0xff
	.zero		1


	//   ....[51]....
        /*0438*/ 	.word	0x00002880
        /*043c*/ 	.word	0x000000ff
        /*0440*/ 	.word	0x00000090
        /*0444*/ 	.short	0x0106
        /*0446*/ 	.byte	0x05
	.zero		1


	//   ....[52]....
        /*0448*/ 	.word	0x000028a0
        /*044c*/ 	.word	0x000000ff
        /*0450*/ 	.word	0x00000090
        /*0454*/ 	.short	0x010a
        /*0456*/ 	.byte	0x05
	.zero		1


	//   ....[53]....
        /*0458*/ 	.word	0x00002930
        /*045c*/ 	.word	0x000000ff
        /*0460*/ 	.word	0x00000090
        /*0464*/ 	.short	0x0106
        /*0466*/ 	.byte	0x04
	.zero		1


	//   ....[54]....
        /*0468*/ 	.word	0x00002970
        /*046c*/ 	.word	0x00000000
        /*0470*/ 	.word	0x00000090
        /*0474*/ 	.short	0x010a
        /*0476*/ 	.byte	0xff
	.zero		1


	//   ....[55]....
        /*0478*/ 	.word	0x00002e50
        /*047c*/ 	.word	0x00000000
        /*0480*/ 	.word	0x00000080
        /*0484*/ 	.short	0x010a
        /*0486*/ 	.byte	0xff
	.zero		1


	//   ....[56]....
        /*0488*/ 	.word	0x00002f50
        /*048c*/ 	.word	0x00000003
        /*0490*/ 	.word	0x00000000
        /*0494*/ 	.short	0x0101
        /*0496*/ 	.byte	0xff
	.zero		1


	//   ....[57]....
        /*0498*/ 	.word	0x00002f60
        /*049c*/ 	.word	0x000000ff
        /*04a0*/ 	.word	0x00000000
        /*04a4*/ 	.short	0x010a
        /*04a6*/ 	.byte	0x04
	.zero		1


	//   ....[58]....
        /*04a8*/ 	.word	0x00002f80
        /*04ac*/ 	.word	0x000000ff
        /*04b0*/ 	.word	0x000000c0
        /*04b4*/ 	.short	0x010a
        /*04b6*/ 	.byte	0x09
	.zero		1


	//   ....[59]....
        /*04b8*/ 	.word	0x000030c0
        /*04bc*/ 	.word	0x000000ff
        /*04c0*/ 	.word	0x00000000
        /*04c4*/ 	.short	0x010a
        /*04c6*/ 	.byte	0x07
	.zero		1


	//   ....[60]....
        /*04c8*/ 	.word	0x000031f0
        /*04cc*/ 	.word	0x000000ff
        /*04d0*/ 	.word	0x00000000
        /*04d4*/ 	.short	0x010a
        /*04d6*/ 	.byte	0x04
	.zero		1


	//   ....[61]....
        /*04d8*/ 	.word	0x000033a0
        /*04dc*/ 	.word	0x000000ff
        /*04e0*/ 	.word	0x00000000
        /*04e4*/ 	.short	0x010a
        /*04e6*/ 	.byte	0x05
	.zero		1


	//   ....[62]....
        /*04e8*/ 	.word	0x00003430
        /*04ec*/ 	.word	0x000000ff
        /*04f0*/ 	.word	0x00000000
        /*04f4*/ 	.short	0x010a
        /*04f6*/ 	.byte	0x05
	.zero		1


	//   ....[63]....
        /*04f8*/ 	.word	0x000034c0
        /*04fc*/ 	.word	0x000000ff
        /*0500*/ 	.word	0x00000000
        /*0504*/ 	.short	0x010a
        /*0506*/ 	.byte	0x05
	.zero		1


	//   ....[64]....
        /*0508*/ 	.word	0x00003550
        /*050c*/ 	.word	0x000000ff
        /*0510*/ 	.word	0x00000000
        /*0514*/ 	.short	0x010a
        /*0516*/ 	.byte	0x07
	.zero		1


	//   ....[65]....
        /*0518*/ 	.word	0x000039d0
        /*051c*/ 	.word	0x00000000
        /*0520*/ 	.word	0x00000080
        /*0524*/ 	.short	0x010a
        /*0526*/ 	.byte	0xff
	.zero		1


	//   ....[66]....
        /*0528*/ 	.word	0x00003a90
        /*052c*/ 	.word	0x00000000
        /*0530*/ 	.word	0x00000000
        /*0534*/ 	.short	0x0101
        /*0536*/ 	.byte	0xff
	.zero		1


	//   ....[67]....
        /*0538*/ 	.word	0x00003db0
        /*053c*/ 	.word	0x000000ff
        /*0540*/ 	.word	0x00000078
        /*0544*/ 	.short	0x010a
        /*0546*/ 	.byte	0x07
	.zero		1


	//   ....[68]....
        /*0548*/ 	.word	0x00003fa0
        /*054c*/ 	.word	0x000000ff
        /*0550*/ 	.word	0x00000050
        /*0554*/ 	.short	0x010a
        /*0556*/ 	.byte	0x07
	.zero		1


	//   ....[69]....
        /*0558*/ 	.word	0x00004110
        /*055c*/ 	.word	0x000000ff
        /*0560*/ 	.word	0x00000030
        /*0564*/ 	.short	0x010b
        /*0566*/ 	.byte	0x07
	.zero		1


	//   ....[70]....
        /*0568*/ 	.word	0x00004120
        /*056c*/ 	.word	0x000000ff
        /*0570*/ 	.word	0x00000000
        /*0574*/ 	.short	0x0101
        /*0576*/ 	.byte	0x08
	.zero		1


	//   ....[71]....
        /*0578*/ 	.word	0x00004140
        /*057c*/ 	.word	0x000000ff
        /*0580*/ 	.word	0x00000058
        /*0584*/ 	.short	0x010a
        /*0586*/ 	.byte	0x07
	.zero		1


	//   ....[72]....
        /*0588*/ 	.word	0x000042a0
        /*058c*/ 	.word	0x000000ff
        /*0590*/ 	.word	0x00000038
        /*0594*/ 	.short	0x010b
        /*0596*/ 	.byte	0x07
	.zero		1


	//   ....[73]....
        /*0598*/ 	.word	0x000042b0
        /*059c*/ 	.word	0x000000ff
        /*05a0*/ 	.word	0x00000000
        /*05a4*/ 	.short	0x0101
        /*05a6*/ 	.byte	0x08
	.zero		1


	//   ....[74]....
        /*05a8*/ 	.word	0x000042c0
        /*05ac*/ 	.word	0x000000ff
        /*05b0*/ 	.word	0x00000060
        /*05b4*/ 	.short	0x010a
        /*05b6*/ 	.byte	0x07
	.zero		1


	//   ....[75]....
        /*05b8*/ 	.word	0x00004460
        /*05bc*/ 	.word	0x000000ff
        /*05c0*/ 	.word	0x00000040
        /*05c4*/ 	.short	0x010b
        /*05c6*/ 	.byte	0x07
	.zero		1


	//   ....[76]....
        /*05c8*/ 	.word	0x000044d0
        /*05cc*/ 	.word	0x000000ff
        /*05d0*/ 	.word	0x00000000
        /*05d4*/ 	.short	0x0101
        /*05d6*/ 	.byte	0x08
	.zero		1


	//   ....[77]....
        /*05d8*/ 	.word	0x00004500
        /*05dc*/ 	.word	0x000000ff
        /*05e0*/ 	.word	0x00000068
        /*05e4*/ 	.short	0x010a
        /*05e6*/ 	.byte	0x07
	.zero		1


	//   ....[78]....
        /*05e8*/ 	.word	0x00004710
        /*05ec*/ 	.word	0x000000ff
        /*05f0*/ 	.word	0x00000048
        /*05f4*/ 	.short	0x010b
        /*05f6*/ 	.byte	0x07
	.zero		1


	//   ....[79]....
        /*05f8*/ 	.word	0x00004730
        /*05fc*/ 	.word	0x000000ff
        /*0600*/ 	.word	0x00000000
        /*0604*/ 	.short	0x0101
        /*0606*/ 	.byte	0x0d
	.zero		1


	//   ....[80]....
        /*0608*/ 	.word	0x00004760
        /*060c*/ 	.word	0x000000ff
        /*0610*/ 	.word	0x00000050
        /*0614*/ 	.short	0x010a
        /*0616*/ 	.byte	0x07
	.zero		1


	//   ....[81]....
        /*0618*/ 	.word	0x00004780
        /*061c*/ 	.word	0x000000ff
        /*0620*/ 	.word	0x00000058
        /*0624*/ 	.short	0x010a
        /*0626*/ 	.byte	0x07
	.zero		1


	//   ....[82]....
        /*0628*/ 	.word	0x000047a0
        /*062c*/ 	.word	0x000000ff
        /*0630*/ 	.word	0x00000060
        /*0634*/ 	.short	0x010a
        /*0636*/ 	.byte	0x07
	.zero		1


	//   ....[83]....
        /*0638*/ 	.word	0x000047e0
        /*063c*/ 	.word	0x00000000
        /*0640*/ 	.word	0x00000068
        /*0644*/ 	.short	0x010a
        /*0646*/ 	.byte	0xff
	.zero		1


	//   ....[84]....
        /*0648*/ 	.word	0x00004b30
        /*064c*/ 	.word	0x00000000
        /*0650*/ 	.word	0x00000080
        /*0654*/ 	.short	0x010a
        /*0656*/ 	.byte	0xff
	.zero		1


	//   ....[85]....
        /*0658*/ 	.word	0x00004c40
        /*065c*/ 	.word	0x00000000
        /*0660*/ 	.word	0x00000000
        /*0664*/ 	.short	0x0101
        /*0666*/ 	.byte	0xff
	.zero		1


	//   ....[86]....
        /*0668*/ 	.word	0x00005690
        /*066c*/ 	.word	0x00000000
        /*0670*/ 	.word	0x00000030
        /*0674*/ 	.short	0x010a
        /*0676*/ 	.byte	0xff
	.zero		1


	//   ....[87]....
        /*0678*/ 	.word	0x00005700
        /*067c*/ 	.word	0x0000006c
        /*0680*/ 	.word	0x000000a0
        /*0684*/ 	.short	0x010a
        /*0686*/ 	.byte	0xff
	.zero		1


	//   ....[88]....
        /*0688*/ 	.word	0x000057e0
        /*068c*/ 	.word	0x00000000
        /*0690*/ 	.word	0x00000030
        /*0694*/ 	.short	0x010a
        /*0696*/ 	.byte	0xff
	.zero		1


	//   ....[89]....
        /*0698*/ 	.word	0x00005900
        /*069c*/ 	.word	0x00000000
        /*06a0*/ 	.word	0x00000000
        /*06a4*/ 	.short	0x0101
        /*06a6*/ 	.byte	0xff
	.zero		1


	//   ....[90]....
        /*06a8*/ 	.word	0x00005980
        /*06ac*/ 	.word	0x0000006c
        /*06b0*/ 	.word	0x000000a0
        /*06b4*/ 	.short	0x010a
        /*06b6*/ 	.byte	0xff
	.zero		1


	//   ....[91]....
        /*06b8*/ 	.word	0x00006500
        /*06bc*/ 	.word	0x00000037
        /*06c0*/ 	.word	0x00000030
        /*06c4*/ 	.short	0x010a
        /*06c6*/ 	.byte	0xff
	.zero		1


	//   ....[92]....
        /*06c8*/ 	.word	0x000065b0
        /*06cc*/ 	.word	0x00000037
        /*06d0*/ 	.word	0x00000030
        /*06d4*/ 	.short	0x010a
        /*06d6*/ 	.byte	0xff
	.zero		1


	//   ....[93]....
        /*06d8*/ 	.word	0x000066d0
        /*06dc*/ 	.word	0x00000000
        /*06e0*/ 	.word	0x00000000
        /*06e4*/ 	.short	0x0101
        /*06e6*/ 	.byte	0xff
	.zero		1


	//   ....[94]....
        /*06e8*/ 	.word	0x00007240
        /*06ec*/ 	.word	0x00000049
        /*06f0*/ 	.word	0x00000030
        /*06f4*/ 	.short	0x010a
        /*06f6*/ 	.byte	0xff
	.zero		1


	//   ....[95]....
        /*06f8*/ 	.word	0x000072f0
        /*06fc*/ 	.word	0x00000049
        /*0700*/ 	.word	0x00000030
        /*0704*/ 	.short	0x010a
        /*0706*/ 	.byte	0xff
	.zero		1


	//   ....[96]....
        /*0708*/ 	.word	0x00007410
        /*070c*/ 	.word	0x00000002
        /*0710*/ 	.word	0x00000000
        /*0714*/ 	.short	0x0101
        /*0716*/ 	.byte	0xff
	.zero		1


	//   ....[97]....
        /*0718*/ 	.word	0x00007fb0
        /*071c*/ 	.word	0x0000004c
        /*0720*/ 	.word	0x00000030
        /*0724*/ 	.short	0x010a
        /*0726*/ 	.byte	0xff
	.zero		1


	//   ....[98]....
        /*0728*/ 	.word	0x00008060
        /*072c*/ 	.word	0x0000004c
        /*0730*/ 	.word	0x00000030
        /*0734*/ 	.short	0x010a
        /*0736*/ 	.byte	0xff
	.zero		1


	//   ....[99]....
        /*0738*/ 	.word	0x00008180
        /*073c*/ 	.word	0x00000000
        /*0740*/ 	.word	0x00000000
        /*0744*/ 	.short	0x0101
        /*0746*/ 	.byte	0xff
	.zero		1


	//   ....[100]....
        /*0748*/ 	.word	0x00008530
        /*074c*/ 	.word	0x000000ff
        /*0750*/ 	.word	0x00000000
        /*0754*/ 	.short	0x0101
        /*0756*/ 	.byte	0x05
	.zero		1


	//   ....[101]....
        /*0758*/ 	.word	0x00008e70
        /*075c*/ 	.word	0x00000003
        /*0760*/ 	.word	0x000000f0
        /*0764*/ 	.short	0x010a
        /*0766*/ 	.byte	0xff
	.zero		1


	//   ....[102]....
        /*0768*/ 	.word	0x00008ed0
        /*076c*/ 	.word	0x00000002
        /*0770*/ 	.word	0x00000018
        /*0774*/ 	.short	0x010a
        /*0776*/ 	.byte	0xff
	.zero		1


	//   ....[103]....
        /*0778*/ 	.word	0x00008f30
        /*077c*/ 	.word	0x00000002
        /*0780*/ 	.word	0x00000018
        /*0784*/ 	.short	0x010a
        /*0786*/ 	.byte	0xff
	.zero		1


	//   ....[104]....
        /*0788*/ 	.word	0x00008f80
        /*078c*/ 	.word	0x00000002
        /*0790*/ 	.word	0x00000080
        /*0794*/ 	.short	0x010a
        /*0796*/ 	.byte	0xff
	.zero		1


	//   ....[105]....
        /*0798*/ 	.word	0x00008fe0
        /*079c*/ 	.word	0x00000000
        /*07a0*/ 	.word	0x00000000
        /*07a4*/ 	.short	0x010a
        /*07a6*/ 	.byte	0xff
	.zero		1


	//   ....[106]....
        /*07a8*/ 	.word	0x00009040
        /*07ac*/ 	.word	0x00000000
        /*07b0*/ 	.word	0x00000000
        /*07b4*/ 	.short	0x010a
        /*07b6*/ 	.byte	0xff
	.zero		1


	//   ....[107]....
        /*07b8*/ 	.word	0x00009090
        /*07bc*/ 	.word	0x00000000
        /*07c0*/ 	.word	0x000000e0
        /*07c4*/ 	.short	0x010a
        /*07c6*/ 	.byte	0xff
	.zero		1


	//   ....[108]....
        /*07c8*/ 	.word	0x000090f0
        /*07cc*/ 	.word	0x00000000
        /*07d0*/ 	.word	0x00000090
        /*07d4*/ 	.short	0x010a
        /*07d6*/ 	.byte	0xff
	.zero		1


	//   ....[109]....
        /*07d8*/ 	.word	0x00009140
        /*07dc*/ 	.word	0x00000000
        /*07e0*/ 	.word	0x00000080
        /*07e4*/ 	.short	0x010a
        /*07e6*/ 	.byte	0xff
	.zero		1


	//   ....[110]....
        /*07e8*/ 	.word	0x000091a0
        /*07ec*/ 	.word	0x00000000
        /*07f0*/ 	.word	0x00000090
        /*07f4*/ 	.short	0x010a
        /*07f6*/ 	.byte	0xff
	.zero		1


	//   ....[111]....
        /*07f8*/ 	.word	0x000091f0
        /*07fc*/ 	.word	0x00000000
        /*0800*/ 	.word	0x00000080
        /*0804*/ 	.short	0x010a
        /*0806*/ 	.byte	0xff
	.zero		1


	//   ....[112]....
        /*0808*/ 	.word	0x00009250
        /*080c*/ 	.word	0x00000003
        /*0810*/ 	.word	0x000000c0
        /*0814*/ 	.short	0x010a
        /*0816*/ 	.byte	0xff
	.zero		1


	//   ....[113]....
        /*0818*/ 	.word	0x000092b0
        /*081c*/ 	.word	0x00000000
        /*0820*/ 	.word	0x00000000
        /*0824*/ 	.short	0x010a
        /*0826*/ 	.byte	0xff
	.zero		1


	//   ....[114]....
        /*0828*/ 	.word	0x00009310
        /*082c*/ 	.word	0x00000000
        /*0830*/ 	.word	0x00000000
        /*0834*/ 	.short	0x010a
        /*0836*/ 	.byte	0xff
	.zero		1


	//   ....[115]....
        /*0838*/ 	.word	0x00009370
        /*083c*/ 	.word	0x00000000
        /*0840*/ 	.word	0x00000000
        /*0844*/ 	.short	0x010a
        /*0846*/ 	.byte	0xff
	.zero		1


	//   ....[116]....
        /*0848*/ 	.word	0x000093d0
        /*084c*/ 	.word	0x00000000
        /*0850*/ 	.word	0x00000000
        /*0854*/ 	.short	0x010a
        /*0856*/ 	.byte	0xff
	.zero		1


	//   ....[117]....
        /*0858*/ 	.word	0x00009430
        /*085c*/ 	.word	0x00000000
        /*0860*/ 	.word	0x00000000
        /*0864*/ 	.short	0x010a
        /*0866*/ 	.byte	0xff
	.zero		1


	//   ....[118]....
        /*0868*/ 	.word	0x00009480
        /*086c*/ 	.word	0x00000000
        /*0870*/ 	.word	0x00000080
        /*0874*/ 	.short	0x010a
        /*0876*/ 	.byte	0xff
	.zero		1


	//   ....[119]....
        /*0878*/ 	.word	0x000094e0
        /*087c*/ 	.word	0x00000000
        /*0880*/ 	.word	0x00000078
        /*0884*/ 	.short	0x010a
        /*0886*/ 	.byte	0xff
	.zero		1


	//   ....[120]....
        /*0888*/ 	.word	0x00009540
        /*088c*/ 	.word	0x00000003
        /*0890*/ 	.word	0x00000050
        /*0894*/ 	.short	0x010a
        /*0896*/ 	.byte	0xff
	.zero		1


	//   ....[121]....
        /*0898*/ 	.word	0x000095a0
        /*089c*/ 	.word	0x00000003
        /*08a0*/ 	.word	0x00000058
        /*08a4*/ 	.short	0x010a
        /*08a6*/ 	.byte	0xff
	.zero		1


	//   ....[122]....
        /*08a8*/ 	.word	0x00009600
        /*08ac*/ 	.word	0x00000003
        /*08b0*/ 	.word	0x00000060
        /*08b4*/ 	.short	0x010a
        /*08b6*/ 	.byte	0xff
	.zero		1


	//   ....[123]....
        /*08b8*/ 	.word	0x00009660
        /*08bc*/ 	.word	0x00000003
        /*08c0*/ 	.word	0x00000068
        /*08c4*/ 	.short	0x010a
        /*08c6*/ 	.byte	0xff
	.zero		1


	//   ....[124]....
        /*08c8*/ 	.word	0x000096c0
        /*08cc*/ 	.word	0x00000000
        /*08d0*/ 	.word	0x00000050
        /*08d4*/ 	.short	0x010a
        /*08d6*/ 	.byte	0xff
	.zero		1


	//   ....[125]....
        /*08d8*/ 	.word	0x00009720
        /*08dc*/ 	.word	0x00000000
        /*08e0*/ 	.word	0x00000058
        /*08e4*/ 	.short	0x010a
        /*08e6*/ 	.byte	0xff
	.zero		1


	//   ....[126]....
        /*08e8*/ 	.word	0x00009780
        /*08ec*/ 	.word	0x00000000
        /*08f0*/ 	.word	0x00000060
        /*08f4*/ 	.short	0x010a
        /*08f6*/ 	.byte	0xff
	.zero		1


	//   ....[127]....
        /*08f8*/ 	.word	0x000097d0
        /*08fc*/ 	.word	0x00000000
        /*0900*/ 	.word	0x00000080
        /*0904*/ 	.short	0x010a
        /*0906*/ 	.byte	0xff
	.zero		1


	//   ....[128]....
        /*0908*/ 	.word	0x00009820
        /*090c*/ 	.word	0x00000000
        /*0910*/ 	.word	0x00000030
        /*0914*/ 	.short	0x010a
        /*0916*/ 	.byte	0xff
	.zero		1


	//   ....[129]....
        /*0918*/ 	.word	0x00009870
        /*091c*/ 	.word	0x0000006c
        /*0920*/ 	.word	0x000000a0
        /*0924*/ 	.short	0x010a
        /*0926*/ 	.byte	0xff
	.zero		1


	//   ....[130]....
        /*0928*/ 	.word	0x000098c0
        /*092c*/ 	.word	0x00000037
        /*0930*/ 	.word	0x00000030
        /*0934*/ 	.short	0x010a
        /*0936*/ 	.byte	0xff
	.zero		1


	//   ....[131]....
        /*0938*/ 	.word	0x00009910
        /*093c*/ 	.word	0x00000049
        /*0940*/ 	.word	0x00000030
        /*0944*/ 	.short	0x010a
        /*0946*/ 	.byte	0xff
	.zero		1


	//   ....[132]....
        /*0948*/ 	.word	0x00009960
        /*094c*/ 	.word	0x0000004c
        /*0950*/ 	.word	0x00000030
        /*0954*/ 	.short	0x010a
        /*0956*/ 	.byte	0xff
	.zero		1


	//----- nvinfo : EIATTR_NUM_MBARRIERS
	.align		4
.L_48:
        /*0958*/ 	.byte	0x03, 0x38
        /*095a*/ 	.short	0x0020


	//----- nvinfo : EIATTR_EXIT_INSTR_OFFSETS
	.align		4
        /*095c*/ 	.byte	0x04, 0x1c
        /*095e*/ 	.short	(.L_50 - .L_49)


	//   ....[0]....
.L_49:
        /*0960*/ 	.word	0x00002450


	//   ....[1]....
        /*0964*/ 	.word	0x00002940


	//   ....[2]....
        /*0968*/ 	.word	0x000029a0


	//   ....[3]....
        /*096c*/ 	.word	0x000037b0


	//   ....[4]....
        /*0970*/ 	.word	0x00004810


	//   ....[5]....
        /*0974*/ 	.word	0x00004850


	//   ....[6]....
        /*0978*/ 	.word	0x00008e60


	//----- nvinfo : EIATTR_MAX_THREADS
	.align		4
.L_50:
        /*097c*/ 	.byte	0x04, 0x05
        /*097e*/ 	.short	(.L_52 - .L_51)
.L_51:
        /*0980*/ 	.word	0x00000100
        /*0984*/ 	.word	0x00000001
        /*0988*/ 	.word	0x00000001


	//----- nvinfo : EIATTR_CRS_STACK_SIZE
	.align		4
.L_52:
        /*098c*/ 	.byte	0x04, 0x1e
        /*098e*/ 	.short	(.L_54 - .L_53)
.L_53:
        /*0990*/ 	.word	0x00000000


	//----- nvinfo : EIATTR_CBANK_PARAM_SIZE
	.align		4
.L_54:
        /*0994*/ 	.byte	0x03, 0x19
        /*0996*/ 	.short	0x0800


	//----- nvinfo : EIATTR_PARAM_CBANK
	.align		4
        /*0998*/ 	.byte	0x04, 0x0a
        /*099a*/ 	.short	(.L_56 - .L_55)
	.align		4
.L_55:
        /*099c*/ 	.word	index@(.nv.constant0._ZN7cutlass13device_kernelINS_4gemm6kernel13GemmUniversalIN4cute5tupleIJiiiiEEENS1_10collective13CollectiveMmaINS1_35MainloopSm100TmaUmmaWarpSpecializedILi3ELi2ELi4ENS5_IJNS4_1CILi1EEESB_SB_EEEEENS5_IJNSA_ILi64EEENSA_ILi256EEENSA_ILi32EEEEEEaNS5_IJlSB_lEEEaSI_NS4_8TiledMMAINS4_8MMA_AtomIJNS4_15SM100_MMA_S8_SSIaaiLi64ELi256ELNS4_4UMMA5MajorE0ELSN_0ELNSM_8SaturateE0EEEEEENS4_6LayoutISC_NS5_IJNSA_ILi0EEESS_SS_EEEEENS5_IJNS4_10UnderscoreESV_SV_EEEEENS4_13SM90_TMA_LOADENS4_14ComposedLayoutINS4_7SwizzleILi1ELi4ELi3EEENS4_18smem_ptr_flag_bitsILi8EEENSR_INS5_IJNSA_ILi8EEESG_EEENS5_IJSG_SB_EEEEEEEvNS4_8identityESY_S18_vS19_EENS_8epilogue10collective18CollectiveEpilogueINS1B_23Sm100TmaWarpSpecializedILi4ELi2ELi32ELb0ELb0EEEJSH_NS5_IJNSR_ISE_SB_EES1G_EEEaSI_aSI_NS1B_6fusion15FusionCallbacksIS1F_NS1I_17LinearCombinationIaiaiLNS_15FloatRoundStyleE2EEESH_S1H_JEEENS4_5SM1004TMEM4LOAD26SM100_TMEM_LOAD_16dp32b32xESY_NSZ_INS10_ILi2ELi4ELi3EEES13_NSR_INS5_IJS14_SE_EEENS5_IJSE_SB_EEEEEEENS4_39AutoVectorizingCopyWithAssumedAlignmentILi128EEENS4_14SM90_TMA_STOREES1W_S1Y_S1Y_EEEvvEEEEvNT_6ParamsE)
        /*09a0*/ 	.short	0x0380
        /*09a2*/ 	.short	0x0800


	//----- nvinfo : EIATTR_SW_WAR
	.align		4
.L_56:
        /*09a4*/ 	.byte	0x04, 0x36
        /*09a6*/ 	.short	(.L_58 - .L_57)
.L_57:
        /*09a8*/ 	.word	0x00000008
.L_58:


//--------------------- .nv.callgraph             --------------------------
	.section	.nv.callgraph,"",@"SHT_CUDA_CALLGRAPH"
	.align	4
	.sectionentsize	8
	.align		4
        /*0000*/ 	.word	0x00000000
	.align		4
        /*0004*/ 	.word	0xffffffff
	.align		4
        /*0008*/ 	.word	index@(_ZN7cutlass13device_kernelINS_4gemm6kernel13GemmUniversalIN4cute5tupleIJiiiiEEENS1_10collective13CollectiveMmaINS1_35MainloopSm100TmaUmmaWarpSpecializedILi3ELi2ELi4ENS5_IJNS4_1CILi1EEESB_SB_EEEEENS5_IJNSA_ILi64EEENSA_ILi256EEENSA_ILi32EEEEEEaNS5_IJlSB_lEEEaSI_NS4_8TiledMMAINS4_8MMA_AtomIJNS4_15SM100_MMA_S8_SSIaaiLi64ELi256ELNS4_4UMMA5MajorE0ELSN_0ELNSM_8SaturateE0EEEEEENS4_6LayoutISC_NS5_IJNSA_ILi0EEESS_SS_EEEEENS5_IJNS4_10UnderscoreESV_SV_EEEEENS4_13SM90_TMA_LOADENS4_14ComposedLayoutINS4_7SwizzleILi1ELi4ELi3EEENS4_18smem_ptr_flag_bitsILi8EEENSR_INS5_IJNSA_ILi8EEESG_EEENS5_IJSG_SB_EEEEEEEvNS4_8identityESY_S18_vS19_EENS_8epilogue10collective18CollectiveEpilogueINS1B_23Sm100TmaWarpSpecializedILi4ELi2ELi32ELb0ELb0EEEJSH_NS5_IJNSR_ISE_SB_EES1G_EEEaSI_aSI_NS1B_6fusion15FusionCallbacksIS1F_NS1I_17LinearCombinationIaiaiLNS_15FloatRoundStyleE2EEESH_S1H_JEEENS4_5SM1004TMEM4LOAD26SM100_TMEM_LOAD_16dp32b32xESY_NSZ_INS10_ILi2ELi4ELi3EEES13_NSR_INS5_IJS14_SE_EEENS5_IJSE_SB_EEEEEEENS4_39AutoVectorizingCopyWithAssumedAlignmentILi128EEENS4_14SM90_TMA_STOREES1W_S1Y_S1Y_EEEvvEEEEvNT_6ParamsE)
	.align		4
        /*000c*/ 	.word	index@(__assertfail)
	.align		4
        /*0010*/ 	.word	0x00000000
	.align		4
        /*0014*/ 	.word	0xfffffffe
	.align		4
        /*0018*/ 	.word	0x00000000
	.align		4
        /*001c*/ 	.word	0xfffffffd
	.align		4
        /*0020*/ 	.word	0x00000000
	.align		4
        /*0024*/ 	.word	0xfffffffc


//--------------------- .nv.constant4             --------------------------
	.section	.nv.constant4,"a",@progbits
	.align	8
	.align		8
.nv.constant4:
        /*0000*/ 	.dword	__assertfail
	.align		8
        /*0008*/ 	.dword	__unnamed_1
	.align		8
        /*0010*/ 	.dword	__unnamed_2
	.align		8
        /*0018*/ 	.dword	__unnamed_3
	.align		8
        /*0020*/ 	.dword	_ZN40_INTERNAL_3206a51b_4_k_cu_b80ed864_309164cuda3std3__45__cpo5beginE
	.align		8
        /*0028*/ 	.dword	_ZN40_INTERNAL_3206a51b_4_k_cu_b80ed864_309164cuda3std3__45__cpo3endE
	.align		8
        /*0030*/ 	.dword	_ZN40_INTERNAL_3206a51b_4_k_cu_b80ed864_309164cuda3std3__45__cpo6cbeginE
	.align		8
        /*0038*/ 	.dword	_ZN40_INTERNAL_3206a51b_4_k_cu_b80ed864_309164cuda3std3__45__cpo4cendE
	.align		8
        /*0040*/ 	.dword	_ZN40_INTERNAL_3206a51b_4_k_cu_b80ed864_309164cuda3std3__442_GLOBAL__N__3206a51b_4_k_cu_b80ed864_309166ignoreE
	.align		8
        /*0048*/ 	.dword	_ZN40_INTERNAL_3206a51b_4_k_cu_b80ed864_309164cuda3std3__419piecewise_constructE
	.align		8
        /*0050*/ 	.dword	_ZN40_INTERNAL_3206a51b_4_k_cu_b80ed864_309164cuda3std3__48in_placeE
	.align		8
        /*0058*/ 	.dword	_ZN40_INTERNAL_3206a51b_4_k_cu_b80ed864_309164cuda3std6ranges3__45__cpo4swapE
	.align		8
        /*0060*/ 	.dword	_ZN40_INTERNAL_3206a51b_4_k_cu_b80ed864_309164cuda3std6ranges3__45__cpo9iter_moveE
	.align		8
        /*0068*/ 	.dword	_ZN40_INTERNAL_3206a51b_4_k_cu_b80ed864_309164cute7productE
	.align		8
        /*0070*/ 	.dword	_ZN40_INTERNAL_3206a51b_4_k_cu_b80ed864_309164cute1_E
	.align		8
        /*0078*/ 	.dword	$str$25
	.align		8
        /*0080*/ 	.dword	$str$26
	.align		8
        /*0088*/ 	.dword	$str$27
	.align		8
        /*0090*/ 	.dword	$str$28


//--------------------- .text._ZN7cutlass13device_kernelINS_4gemm6kernel13GemmUniversalIN4cute5tupleIJiiiiEEENS1_10collective13CollectiveMmaINS1_35MainloopSm100TmaUmmaWarpSpecializedILi3ELi2ELi4ENS5_IJNS4_1CILi1EEESB_SB_EEEEENS5_IJNSA_ILi64EEENSA_ILi256EEENSA_ILi32EEEEEEaNS5_IJlSB_lEEEaSI_NS4_8TiledMMAINS4_8MMA_AtomIJNS4_15SM100_MMA_S8_SSIaaiLi64ELi256ELNS4_4UMMA5MajorE0ELSN_0ELNSM_8SaturateE0EEEEEENS4_6LayoutISC_NS5_IJNSA_ILi0EEESS_SS_EEEEENS5_IJNS4_10UnderscoreESV_SV_EEEEENS4_13SM90_TMA_LOADENS4_14ComposedLayoutINS4_7SwizzleILi1ELi4ELi3EEENS4_18smem_ptr_flag_bitsILi8EEENSR_INS5_IJNSA_ILi8EEESG_EEENS5_IJSG_SB_EEEEEEEvNS4_8identityESY_S18_vS19_EENS_8epilogue10collective18CollectiveEpilogueINS1B_23Sm100TmaWarpSpecializedILi4ELi2ELi32ELb0ELb0EEEJSH_NS5_IJNSR_ISE_SB_EES1G_EEEaSI_aSI_NS1B_6fusion15FusionCallbacksIS1F_NS1I_17LinearCombinationIaiaiLNS_15FloatRoundStyleE2EEESH_S1H_JEEENS4_5SM1004TMEM4LOAD26SM100_TMEM_LOAD_16dp32b32xESY_NSZ_INS10_ILi2ELi4ELi3EEES13_NSR_INS5_IJS14_SE_EEENS5_IJSE_SB_EEEEEEENS4_39AutoVectorizingCopyWithAssumedAlignmentILi128EEENS4_14SM90_TMA_STOREES1W_S1Y_S1Y_EEEvvEEEEvNT_6ParamsE --------------------------
	.section	.text._ZN7cutlass13device_kernelINS_4gemm6kernel13GemmUniversalIN4cute5tupleIJiiiiEEENS1_10collective13CollectiveMmaINS1_35MainloopSm100TmaUmmaWarpSpecializedILi3ELi2ELi4ENS5_IJNS4_1CILi1EEESB_SB_EEEEENS5_IJNSA_ILi64EEENSA_ILi256EEENSA_ILi32EEEEEEaNS5_IJlSB_lEEEaSI_NS4_8TiledMMAINS4_8MMA_AtomIJNS4_15SM100_MMA_S8_SSIaaiLi64ELi256ELNS4_4UMMA5MajorE0ELSN_0ELNSM_8SaturateE0EEEEEENS4_6LayoutISC_NS5_IJNSA_ILi0EEESS_SS_EEEEENS5_IJNS4_10UnderscoreESV_SV_EEEEENS4_13SM90_TMA_LOADENS4_14ComposedLayoutINS4_7SwizzleILi1ELi4ELi3EEENS4_18smem_ptr_flag_bitsILi8EEENSR_INS5_IJNSA_ILi8EEESG_EEENS5_IJSG_SB_EEEEEEEvNS4_8identityESY_S18_vS19_EENS_8epilogue10collective18CollectiveEpilogueINS1B_23Sm100TmaWarpSpecializedILi4ELi2ELi32ELb0ELb0EEEJSH_NS5_IJNSR_ISE_SB_EES1G_EEEaSI_aSI_NS1B_6fusion15FusionCallbacksIS1F_NS1I_17LinearCombinationIaiaiLNS_15FloatRoundStyleE2EEESH_S1H_JEEENS4_5SM1004TMEM4LOAD26SM100_TMEM_LOAD_16dp32b32xESY_NSZ_INS10_ILi2ELi4ELi3EEES13_NSR_INS5_IJS14_SE_EEENS5_IJSE_SB_EEEEEEENS4_39AutoVectorizingCopyWithAssumedAlignmentILi128EEENS4_14SM90_TMA_STOREES1W_S1Y_S1Y_EEEvvEEEEvNT_6ParamsE,"ax",@progbits
	.align	128
.text._ZN7cutlass13device_kernelINS_4gemm6kernel13GemmUniversalIN4cute5tupleIJiiiiEEENS1_10collective13CollectiveMmaINS1_35MainloopSm100TmaUmmaWarpSpecializedILi3ELi2ELi4ENS5_IJNS4_1CILi1EEESB_SB_EEEEENS5_IJNSA_ILi64EEENSA_ILi256EEENSA_ILi32EEEEEEaNS5_IJlSB_lEEEaSI_NS4_8TiledMMAINS4_8MMA_AtomIJNS4_15SM100_MMA_S8_SSIaaiLi64ELi256ELNS4_4UMMA5MajorE0ELSN_0ELNSM_8SaturateE0EEEEEENS4_6LayoutISC_NS5_IJNSA_ILi0EEESS_SS_EEEEENS5_IJNS4_10UnderscoreESV_SV_EEEEENS4_13SM90_TMA_LOADENS4_14ComposedLayoutINS4_7SwizzleILi1ELi4ELi3EEENS4_18smem_ptr_flag_bitsILi8EEENSR_INS5_IJNSA_ILi8EEESG_EEENS5_IJSG_SB_EEEEEEEvNS4_8identityESY_S18_vS19_EENS_8epilogue10collective18CollectiveEpilogueINS1B_23Sm100TmaWarpSpecializedILi4ELi2ELi32ELb0ELb0EEEJSH_NS5_IJNSR_ISE_SB_EES1G_EEEaSI_aSI_NS1B_6fusion15FusionCallbacksIS1F_NS1I_17LinearCombinationIaiaiLNS_15FloatRoundStyleE2EEESH_S1H_JEEENS4_5SM1004TMEM4LOAD26SM100_TMEM_LOAD_16dp32b32xESY_NSZ_INS10_ILi2ELi4ELi3EEES13_NSR_INS5_IJS14_SE_EEENS5_IJSE_SB_EEEEEEENS4_39AutoVectorizingCopyWithAssumedAlignmentILi128EEENS4_14SM90_TMA_STOREES1W_S1Y_S1Y_EEEvvEEEEvNT_6ParamsE:
        .type           _ZN7cutlass13device_kernelINS_4gemm6kernel13GemmUniversalIN4cute5tupleIJiiiiEEENS1_10collective13CollectiveMmaINS1_35MainloopSm100TmaUmmaWarpSpecializedILi3ELi2ELi4ENS5_IJNS4_1CILi1EEESB_SB_EEEEENS5_IJNSA_ILi64EEENSA_ILi256EEENSA_ILi32EEEEEEaNS5_IJlSB_lEEEaSI_NS4_8TiledMMAINS4_8MMA_AtomIJNS4_15SM100_MMA_S8_SSIaaiLi64ELi256ELNS4_4UMMA5MajorE0ELSN_0ELNSM_8SaturateE0EEEEEENS4_6LayoutISC_NS5_IJNSA_ILi0EEESS_SS_EEEEENS5_IJNS4_10UnderscoreESV_SV_EEEEENS4_13SM90_TMA_LOADENS4_14ComposedLayoutINS4_7SwizzleILi1ELi4ELi3EEENS4_18smem_ptr_flag_bitsILi8EEENSR_INS5_IJNSA_ILi8EEESG_EEENS5_IJSG_SB_EEEEEEEvNS4_8identityESY_S18_vS19_EENS_8epilogue10collective18CollectiveEpilogueINS1B_23Sm100TmaWarpSpecializedILi4ELi2ELi32ELb0ELb0EEEJSH_NS5_IJNSR_ISE_SB_EES1G_EEEaSI_aSI_NS1B_6fusion15FusionCallbacksIS1F_NS1I_17LinearCombinationIaiaiLNS_15FloatRoundStyleE2EEESH_S1H_JEEENS4_5SM1004TMEM4LOAD26SM100_TMEM_LOAD_16dp32b32xESY_NSZ_INS10_ILi2ELi4ELi3EEES13_NSR_INS5_IJS14_SE_EEENS5_IJSE_SB_EEEEEEENS4_39AutoVectorizingCopyWithAssumedAlignmentILi128EEENS4_14SM90_TMA_STOREES1W_S1Y_S1Y_EEEvvEEEEvNT_6ParamsE,@function
        .size           _ZN7cutlass13device_kernelINS_4gemm6kernel13GemmUniversalIN4cute5tupleIJiiiiEEENS1_10collective13CollectiveMmaINS1_35MainloopSm100TmaUmmaWarpSpecializedILi3ELi2ELi4ENS5_IJNS4_1CILi1EEESB_SB_EEEEENS5_IJNSA_ILi64EEENSA_ILi256EEENSA_ILi32EEEEEEaNS5_IJlSB_lEEEaSI_NS4_8TiledMMAINS4_8MMA_AtomIJNS4_15SM100_MMA_S8_SSIaaiLi64ELi256ELNS4_4UMMA5MajorE0ELSN_0ELNSM_8SaturateE0EEEEEENS4_6LayoutISC_NS5_IJNSA_ILi0EEESS_SS_EEEEENS5_IJNS4_10UnderscoreESV_SV_EEEEENS4_13SM90_TMA_LOADENS4_14ComposedLayoutINS4_7SwizzleILi1ELi4ELi3EEENS4_18smem_ptr_flag_bitsILi8EEENSR_INS5_IJNSA_ILi8EEESG_EEENS5_IJSG_SB_EEEEEEEvNS4_8identityESY_S18_vS19_EENS_8epilogue10collective18CollectiveEpilogueINS1B_23Sm100TmaWarpSpecializedILi4ELi2ELi32ELb0ELb0EEEJSH_NS5_IJNSR_ISE_SB_EES1G_EEEaSI_aSI_NS1B_6fusion15FusionCallbacksIS1F_NS1I_17LinearCombinationIaiaiLNS_15FloatRoundStyleE2EEESH_S1H_JEEENS4_5SM1004TMEM4LOAD26SM100_TMEM_LOAD_16dp32b32xESY_NSZ_INS10_ILi2ELi4ELi3EEES13_NSR_INS5_IJS14_SE_EEENS5_IJSE_SB_EEEEEEENS4_39AutoVectorizingCopyWithAssumedAlignmentILi128EEENS4_14SM90_TMA_STOREES1W_S1Y_S1Y_EEEvvEEEEvNT_6ParamsE,(.L_x_167 - _ZN7cutlass13device_kernelINS_4gemm6kernel13GemmUniversalIN4cute5tupleIJiiiiEEENS1_10collective13CollectiveMmaINS1_35MainloopSm100TmaUmmaWarpSpecializedILi3ELi2ELi4ENS5_IJNS4_1CILi1EEESB_SB_EEEEENS5_IJNSA_ILi64EEENSA_ILi256EEENSA_ILi32EEEEEEaNS5_IJlSB_lEEEaSI_NS4_8TiledMMAINS4_8MMA_AtomIJNS4_15SM100_MMA_S8_SSIaaiLi64ELi256ELNS4_4UMMA5MajorE0ELSN_0ELNSM_8SaturateE0EEEEEENS4_6LayoutISC_NS5_IJNSA_ILi0EEESS_SS_EEEEENS5_IJNS4_10UnderscoreESV_SV_EEEEENS4_13SM90_TMA_LOADENS4_14ComposedLayoutINS4_7SwizzleILi1ELi4ELi3EEENS4_18smem_ptr_flag_bitsILi8EEENSR_INS5_IJNSA_ILi8EEESG_EEENS5_IJSG_SB_EEEEEEEvNS4_8identityESY_S18_vS19_EENS_8epilogue10collective18CollectiveEpilogueINS1B_23Sm100TmaWarpSpecializedILi4ELi2ELi32ELb0ELb0EEEJSH_NS5_IJNSR_ISE_SB_EES1G_EEEaSI_aSI_NS1B_6fusion15FusionCallbacksIS1F_NS1I_17LinearCombinationIaiaiLNS_15FloatRoundStyleE2EEESH_S1H_JEEENS4_5SM1004TMEM4LOAD26SM100_TMEM_LOAD_16dp32b32xESY_NSZ_INS10_ILi2ELi4ELi3EEES13_NSR_INS5_IJS14_SE_EEENS5_IJSE_SB_EEEEEEENS4_39AutoVectorizingCopyWithAssumedAlignmentILi128EEENS4_14SM90_TMA_STOREES1W_S1Y_S1Y_EEEvvEEEEvNT_6ParamsE)
        .other          _ZN7cutlass13device_kernelINS_4gemm6kernel13GemmUniversalIN4cute5tupleIJiiiiEEENS1_10collective13CollectiveMmaINS1_35MainloopSm100TmaUmmaWarpSpecializedILi3ELi2ELi4ENS5_IJNS4_1CILi1EEESB_SB_EEEEENS5_IJNSA_ILi64EEENSA_ILi256EEENSA_ILi32EEEEEEaNS5_IJlSB_lEEEaSI_NS4_8TiledMMAINS4_8MMA_AtomIJNS4_15SM100_MMA_S8_SSIaaiLi64ELi256ELNS4_4UMMA5MajorE0ELSN_0ELNSM_8SaturateE0EEEEEENS4_6LayoutISC_NS5_IJNSA_ILi0EEESS_SS_EEEEENS5_IJNS4_10UnderscoreESV_SV_EEEEENS4_13SM90_TMA_LOADENS4_14ComposedLayoutINS4_7SwizzleILi1ELi4ELi3EEENS4_18smem_ptr_flag_bitsILi8EEENSR_INS5_IJNSA_ILi8EEESG_EEENS5_IJSG_SB_EEEEEEEvNS4_8identityESY_S18_vS19_EENS_8epilogue10collective18CollectiveEpilogueINS1B_23Sm100TmaWarpSpecializedILi4ELi2ELi32ELb0ELb0EEEJSH_NS5_IJNSR_ISE_SB_EES1G_EEEaSI_aSI_NS1B_6fusion15FusionCallbacksIS1F_NS1I_17LinearCombinationIaiaiLNS_15FloatRoundStyleE2EEESH_S1H_JEEENS4_5SM1004TMEM4LOAD26SM100_TMEM_LOAD_16dp32b32xESY_NSZ_INS10_ILi2ELi4ELi3EEES13_NSR_INS5_IJS14_SE_EEENS5_IJSE_SB_EEEEEEENS4_39AutoVectorizingCopyWithAssumedAlignmentILi128EEENS4_14SM90_TMA_STOREES1W_S1Y_S1Y_EEEvvEEEEvNT_6ParamsE,@"STO_CUDA_ENTRY STV_DEFAULT"
_ZN7cutlass13device_kernelINS_4gemm6kernel13GemmUniversalIN4cute5tupleIJiiiiEEENS1_10collective13CollectiveMmaINS1_35MainloopSm100TmaUmmaWarpSpecializedILi3ELi2ELi4ENS5_IJNS4_1CILi1EEESB_SB_EEEEENS5_IJNSA_ILi64EEENSA_ILi256EEENSA_ILi32EEEEEEaNS5_IJlSB_lEEEaSI_NS4_8TiledMMAINS4_8MMA_AtomIJNS4_15SM100_MMA_S8_SSIaaiLi64ELi256ELNS4_4UMMA5MajorE0ELSN_0ELNSM_8SaturateE0EEEEEENS4_6LayoutISC_NS5_IJNSA_ILi0EEESS_SS_EEEEENS5_IJNS4_10UnderscoreESV_SV_EEEEENS4_13SM90_TMA_LOADENS4_14ComposedLayoutINS4_7SwizzleILi1ELi4ELi3EEENS4_18smem_ptr_flag_bitsILi8EEENSR_INS5_IJNSA_ILi8EEESG_EEENS5_IJSG_SB_EEEEEEEvNS4_8identityESY_S18_vS19_EENS_8epilogue10collective18CollectiveEpilogueINS1B_23Sm100TmaWarpSpecializedILi4ELi2ELi32ELb0ELb0EEEJSH_NS5_IJNSR_ISE_SB_EES1G_EEEaSI_aSI_NS1B_6fusion15FusionCallbacksIS1F_NS1I_17LinearCombinationIaiaiLNS_15FloatRoundStyleE2EEESH_S1H_JEEENS4_5SM1004TMEM4LOAD26SM100_TMEM_LOAD_16dp32b32xESY_NSZ_INS10_ILi2ELi4ELi3EEES13_NSR_INS5_IJS14_SE_EEENS5_IJSE_SB_EEEEEEENS4_39AutoVectorizingCopyWithAssumedAlignmentILi128EEENS4_14SM90_TMA_STOREES1W_S1Y_S1Y_EEEvvEEEEvNT_6ParamsE:
[----:B------:R-:W1:Y:S01]  /*0000*/  LDC R1, c[0x0][0x37c] ;  /* 0x0000df00ff017b82 */ /* 0x000e620000000800 */
[----:B------:R-:W2:Y:S01]  /*0010*/  S2R R103, SR_TID.X ;  /* 0x0000000000677919 */ /* 0x000ea20000002100 */
[----:B------:R-:W3:Y:S01]  /*0020*/  LDCU.64 UR4, c[0x0][0x890] ;  /* 0x00011200ff0477ac */ /* 0x000ee20008000a00 */
[----:B------:R-:W-:Y:S02]  /*0030*/  PRMT R91, RZ, 0x7610, R91 ;  /* 0x00007610ff5b7816 */ /* 0x000fe4000000005b */
[----:B------:R-:W-:Y:S01]  /*0040*/  ELECT P5, URZ, PT ;  /* 0x0000000000ff782f */ /* 0x000fe200038a0000 */
[----:B------:R-:W4:Y:S01]  /*0050*/  LDCU.64 UR46, c[0x0][0x358] ;  /* 0x00006b00ff2e77ac */ /* 0x000f220008000a00 */
[----:B---3--:R-:W-:-:S04]  /*0060*/  UISETP.NE.U32.AND UP0, UPT, UR4, URZ, UPT ;  /* 0x000000ff0400728c */ /* 0x008fc8000bf05070 */
[----:B------:R-:W-:Y:S01]  /*0070*/  UISETP.NE.AND.EX UP0, UPT, UR5, URZ, UPT, UP0 ;  /* 0x000000ff0500728c */ /* 0x000fe2000bf05300 */
[----:B--2---:R-:W-:-:S05]  /*0080*/  SHF.R.U32.HI R96, RZ, 0x5, R103 ;  /* 0x00000005ff607819 */ /* 0x004fca0000011667 */
[----:B------:R-:W2:Y:S02]  /*0090*/  SHFL.IDX PT, R0, R96, RZ, 0x1f ;  /* 0x00001fff60007589 */ /* 0x000ea400000e0000 */
[----:B--2---:R-:W-:Y:S01]  /*00a0*/  R2UR UR8, R0 ;  /* 0x00000000000872ca */ /* 0x004fe200000e0000 */
[----:B-1--4-:R-:W-:-:S14]  /*00b0*/  BRA.U UP0, `(.L_x_0) ;  /* 0x00000001002c7547 */ /* 0x012fdc000b800000 */
[----:B------:R-:W1:Y:S02]  /*00c0*/  LDCU.64 UR6, c[0x0][0x888] ;  /* 0x00011100ff0677ac */ /* 0x000e640008000a00 */
[----:B-1----:R-:W-:-:S04]  /*00d0*/  UISETP.NE.U32.AND UP0, UPT, UR6, URZ, UPT ;  /* 0x000000ff0600728c */ /* 0x002fc8000bf05070 */
[----:B------:R-:W-:-:S09]  /*00e0*/  UISETP.NE.AND.EX UP0, UPT, UR7, URZ, UPT, UP0 ;  /* 0x000000ff0700728c */ /* 0x000fd2000bf05300 */
[----:B------:R-:W-:Y:S05]  /*00f0*/  BRA.U !UP0, `(.L_x_1) ;  /* 0x0000000108107547 */ /* 0x000fea000b800000 */
[----:B------:R-:W1:Y:S02]  /*0100*/  LDC.64 R50, c[0x0][0x888] ;  /* 0x00022200ff327b82 */ /* 0x000e640000000a00 */
[----:B-1----:R1:W5:Y:S01]  /*0110*/  LDG.E R50, desc[UR46][R50.64] ;  /* 0x0000002e32327981 */ /* 0x002362000c1e1900 */
[----:B------:R-:W-:Y:S01]  /*0120*/  HFMA2 R91, -RZ, RZ, 0, 5.9604644775390625e-08 ;  /* 0x00000001ff5b7431 */ /* 0x000fe200000001ff */
[----:B------:R-:W-:Y:S05]  /*0130*/  BRA `(.L_x_0) ;  /* 0x00000000000c7947 */ /* 0x000fea0003800000 */
.L_x_1:
[----:B------:R-:W1:Y:S01]  /*0140*/  LDCU UR6, c[0x0][0x880] ;  /* 0x00011000ff0677ac */ /* 0x000e620008000800 */
[----:B------:R-:W-:Y:S01]  /*0150*/  HFMA2 R91, -RZ, RZ, 0, 5.9604644775390625e-08 ;  /* 0x00000001ff5b7431 */ /* 0x000fe200000001ff */
[----:B-1----:R-:W-:-:S07]  /*0160*/  MOV R50, UR6 ;  /* 0x0000000600327c02 */ /* 0x002fce0008000f00 */
.L_x_0:
[----:B------:R-:W2:Y:S02]  /*0170*/  LDCU.64 UR6, c[0x0][0x8b0] ;  /* 0x00011600ff0677ac */ /* 0x000ea40008000a00 */
[----:B--2---:R-:W-:-:S04]  /*0180*/  UISETP.NE.U32.AND UP0, UPT, UR6, URZ, UPT ;  /* 0x000000ff0600728c */ /* 0x004fc8000bf05070 */
[----:B------:R-:W-:-:S09]  /*0190*/  UISETP.NE.AND.EX UP0, UPT, UR7, URZ, UPT, UP0 ;  /* 0x000000ff0700728c */ /* 0x000fd2000bf05300 */
[----:B------:R-:W-:Y:S05]  /*01a0*/  BRA.U UP0, `(.L_x_2) ;  /* 0x0000000100247547 */ /* 0x000fea000b800000 */
[----:B------:R-:W2:Y:S02]  /*01b0*/  LDCU.64 UR6, c[0x0][0x8a8] ;  /* 0x00011500ff0677ac */ /* 0x000ea40008000a00 */
[----:B--2---:R-:W-:-:S04]  /*01c0*/  UISETP.NE.U32.AND UP0, UPT, UR6, URZ, UPT ;  /* 0x000000ff0600728c */ /* 0x004fc8000bf05070 */
[----:B------:R-:W-:-:S09]  /*01d0*/  UISETP.NE.AND.EX UP0, UPT, UR7, URZ, UPT, UP0 ;  /* 0x000000ff0700728c */ /* 0x000fd2000bf05300 */
[----:B------:R-:W-:Y:S05]  /*01e0*/  BRA.U !UP0, `(.L_x_3) ;  /* 0x00000001080c7547 */ /* 0x000fea000b800000 */
[----:B------:R-:W2:Y:S02]  /*01f0*/  LDC.64 R2, c[0x0][0x8a8] ;  /* 0x00022a00ff027b82 */ /* 0x000ea40000000a00 */
[----:B--2---:R2:W5:Y:S01]  /*0200*/  LDG.E R47, desc[UR46][R2.64] ;  /* 0x0000002e022f7981 */ /* 0x004562000c1e1900 */
[----:B------:R-:W-:Y:S05]  /*0210*/  BRA `(.L_x_2) ;  /* 0x0000000000087947 */ /* 0x000fea0003800000 */
.L_x_3:
[----:B------:R-:W2:Y:S02]  /*0220*/  LDCU UR6, c[0x0][0x8a0] ;  /* 0x00011400ff0677ac */ /* 0x000ea40008000800 */
[----:B--2---:R-:W-:Y:S02]  /*0230*/  MOV R47, UR6 ;  /* 0x00000006002f7c02 */ /* 0x004fe40008000f00 */
.L_x_2:
[----:B------:R-:W-:Y:S01]  /*0240*/  IMAD.U32 R0, RZ, RZ, UR8 ;  /* 0x00000008ff007e24 */ /* 0x000fe2000f8e00ff */
[----:B------:R-:W-:Y:S04]  /*0250*/  BSSY.RECONVERGENT B0, `(.L_x_4) ;  /* 0x000000c000007945 */ /* 0x000fe80003800200 */
[C---:B------:R-:W-:Y:S02]  /*0260*/  ISETP.NE.OR P1, PT, R0.reuse, 0x1, !P5 ;  /* 0x000000010000780c */ /* 0x040fe40006f25670 */
[----:B------:R-:W-:-:S11]  /*0270*/  ISETP.NE.OR P0, PT, R0, 0x3, !P5 ;  /* 0x000000030000780c */ /* 0x000fd60006f05670 */
[----:B------:R-:W-:Y:S05]  /*0280*/  @P1 BRA `(.L_x_5) ;  /* 0x0000000000201947 */ /* 0x000fea0003800000 */
[----:B------:R-:W3:Y:S02]  /*0290*/  LDCU.64 UR6, c[0x0][0x348] ;  /* 0x00006900ff0677ac */ /* 0x000ee40008000a00 */
[----:B---3--:R-:W-:Y:S02]  /*02a0*/  UIADD3 UR10, UP1, UPT, UR6, 0x80, URZ ;  /* 0x00000080060a7890 */ /* 0x008fe4000ff3e0ff */
[----:B------:R-:W-:Y:S02]  /*02b0*/  UIADD3 UR6, UP0, UPT, UR6, 0x180, URZ ;  /* 0x0000018006067890 */ /* 0x000fe4000ff1e0ff */
[----:B------:R-:W-:Y:S02]  /*02c0*/  UIADD3.X UR11, UPT, UPT, URZ, UR7, URZ, UP1, !UPT ;  /* 0x00000007ff0b7290 */ /* 0x000fe40008ffe4ff */
[----:B------:R-:W-:-:S07]  /*02d0*/  UIADD3.X UR7, UPT, UPT, URZ, UR7, URZ, UP0, !UPT ;  /* 0x00000007ff077290 */ /* 0x000fce00087fe4ff */
[----:B------:R3:W-:Y:S02]  /*02e0*/  UTMACCTL.PF [UR10] ;  /* 0x000000000a0079b9 */ /* 0x0007e40008040000 */
[----:B------:R3:W-:Y:S02]  /*02f0*/  UTMACCTL.PF [UR6] ;  /* 0x00000000060079b9 */ /* 0x0007e40008040000 */
[----:B---3--:R-:W-:Y:S01]  /*0300*/  NOP ;  /* 0x0000000000007918 */ /* 0x008fe20000000000 */
.L_x_5:
[----:B------:R-:W-:Y:S05]  /*0310*/  BSYNC.RECONVERGENT B0 ;  /* 0x0000000000007941 */ /* 0x000fea0003800200 */
.L_x_4:
[----:B------:R-:W-:Y:S04]  /*0320*/  BSSY.RECONVERGENT B0, `(.L_x_6) ;  /* 0x000000a000007945 */ /* 0x000fe80003800200 */
        /* <DEDUP_REMOVED lines=9> */
.L_x_7:
[----:B------:R-:W-:Y:S05]  /*03c0*/  BSYNC.RECONVERGENT B0 ;  /* 0x0000000000007941 */ /* 0x000fea0003800200 */
.L_x_6:
[----:B------:R-:W3:Y:S01]  /*03d0*/  LDCU.64 UR6, c[0x0][0x888] ;  /* 0x00011100ff0677ac */ /* 0x000ee20008000a00 */
[----:B------:R-:W-:Y:S02]  /*03e0*/  UISETP.EQ.U32.AND UP1, UPT, UR4, URZ, UPT ;  /* 0x000000ff0400728c */ /* 0x000fe4000bf22070 */
[----:B------:R-:W-:Y:S02]  /*03f0*/  UPLOP3.LUT UP2, UPT, UPT, UPT, UPT, 0x80, 0x8 ;  /* 0x000000000008789c */ /* 0x000fe40003f4f070 */
[----:B---3--:R-:W-:-:S04]  /*0400*/  UISETP.NE.U32.AND UP0, UPT, UR6, URZ, UPT ;  /* 0x000000ff0600728c */ /* 0x008fc8000bf05070 */
[----:B------:R-:W-:-:S04]  /*0410*/  UISETP.NE.AND.EX UP0, UPT, UR7, URZ, UPT, UP0 ;  /* 0x000000ff0700728c */ /* 0x000fc8000bf05300 */
[----:B------:R-:W-:-:S04]  /*0420*/  UISETP.EQ.OR.EX UP3, UPT, UR5, URZ, !UP0, UP1 ;  /* 0x000000ff0500728c */ /* 0x000fc8000c762710 */
[----:B------:R-:W-:-:S05]  /*0430*/  UP2UR UR50, UPR, URZ, 0x8 ;  /* 0x00000008ff327883 */ /* 0x000fca0008000000 */
[----:B------:R-:W-:Y:S07]  /*0440*/  BRA.U !UP3, `(.L_x_8) ;  /* 0x000000010b207547 */ /* 0x000fee000b800000 */
[----:B-----5:R-:W-:Y:S01]  /*0450*/  R2UR UR6, R50 ;  /* 0x00000000320672ca */ /* 0x020fe200000e0000 */
[----:B------:R-:W-:Y:S02]  /*0460*/  UISETP.NE.U32.AND UP2, UPT, UR4, URZ, UPT ;  /* 0x000000ff0400728c */ /* 0x000fe4000bf45070 */
[----:B------:R-:W-:Y:S02]  /*0470*/  USEL UR4, URZ, 0xffffffff, UP0 ;  /* 0xffffffffff047887 */ /* 0x000fe40008000000 */
[----:B------:R-:W-:-:S08]  /*0480*/  UISETP.NE.AND.EX UP2, UPT, UR5, URZ, UPT, UP2 ;  /* 0x000000ff0500728c */ /* 0x000fd0000bf45320 */
[----:B------:R-:W-:-:S04]  /*0490*/  UISETP.NE.AND UP1, UPT, UR6, URZ, UPT ;  /* 0x000000ff0600728c */ /* 0x000fc8000bf25270 */
[----:B------:R-:W-:-:S04]  /*04a0*/  @!UP2 USEL UR4, URZ, 0xffffffff, UP1 ;  /* 0xffffffffff04a887 */ /* 0x000fc80008800000 */
[----:B------:R-:W-:-:S04]  /*04b0*/  ULOP3.LUT UR4, UR4, 0x1, URZ, 0xc0, !UPT ;  /* 0x0000000104047892 */ /* 0x000fc8000f8ec0ff */
[----:B------:R-:W-:-:S11]  /*04c0*/  UISETP.NE.U32.AND UP2, UPT, UR4, 0x1, UPT ;  /* 0x000000010400788c */ /* 0x000fd6000bf45070 */
.L_x_8:
[----:B--2---:R-:W2:Y:S01]  /*04d0*/  SHFL.IDX PT, R2, R96, RZ, 0x1f ;  /* 0x00001fff60027589 */ /* 0x004ea200000e0000 */
[----:B------:R-:W-:-:S04]  /*04e0*/  UISETP.NE.AND UP1, UPT, UR8, 0x2, UPT ;  /* 0x000000020800788c */ /* 0x000fc8000bf25270 */
[----:B------:R-:W-:Y:S01]  /*04f0*/  USEL UR6, URZ, 0x1, UP1 ;  /* 0x00000001ff067887 */ /* 0x000fe20008800000 */
[----:B--2---:R-:W-:-:S13]  /*0500*/  ISETP.NE.AND P0, PT, R2, RZ, PT ;  /* 0x000000ff0200720c */ /* 0x004fda0003f05270 */
[----:B------:R-:W-:Y:S05]  /*0510*/  @P0 BRA `(.L_x_9) ;  /* 0x0000000000400947 */ /* 0x000fea0003800000 */
[----:B------:R-:W2:Y:S01]  /*0520*/  S2UR UR5, SR_CgaCtaId ;  /* 0x00000000000579c3 */ /* 0x000ea20000008800 */
[----:B------:R-:W-:Y:S01]  /*0530*/  UMOV UR7, 0x400 ;  /* 0x0000040000077882 */ /* 0x000fe20000000000 */
[----:B------:R-:W-:Y:S01]  /*0540*/  UMOV UR4, 0x1 ;  /* 0x0000000100047882 */ /* 0x000fe20000000000 */
[----:B------:R-:W-:Y:S01]  /*0550*/  ELECT P0, URZ, PT ;  /* 0x0000000000ff782f */ /* 0x000fe20003800000 */
[----:B------:R-:W-:-:S04]  /*0560*/  UIADD3 UR10, UPT, UPT, -UR4, 0x100000, URZ ;  /* 0x00100000040a7890 */ /* 0x000fc8000fffe1ff */
[----:B------:R-:W-:Y:S02]  /*0570*/  USHF.L.U32 UR11, UR10, 0xb, URZ ;  /* 0x0000000b0a0b7899 */ /* 0x000fe400080006ff */
[----:B------:R-:W-:Y:S02]  /*0580*/  USHF.L.U32 UR10, UR10, 0x1, URZ ;  /* 0x000000010a0a7899 */ /* 0x000fe400080006ff */
[----:B--2---:R-:W-:Y:S01]  /*0590*/  ULEA UR5, UR5, UR7, 0x18 ;  /* 0x0000000705057291 */ /* 0x004fe2000f8ec0ff */
[----:B------:R-:W2:Y:S11]  /*05a0*/  FENCE.VIEW.ASYNC.S ;  /* 0x00000000000073c6 */ /* 0x000eb60000000000 */
[----:B--2---:R2:W3:Y:S01]  /*05b0*/  SYNCS.EXCH.64 URZ, [UR5], UR10 ;  /* 0x0000000a05ff75b2 */ /* 0x0044e20008000100 */
[----:B------:R2:W4:Y:S01]  /*05c0*/  SYNCS.EXCH.64 URZ, [UR5+0x18], UR10 ;  /* 0x0000180a05ff75b2 */ /* 0x0005220008000100 */
[----:B------:R2:W1:Y:S01]  /*05d0*/  SYNCS.EXCH.64 URZ, [UR5+0x8], UR10 ;  /* 0x0000080a05ff75b2 */ /* 0x0004620008000100 */
[----:B------:R2:W1:Y:S01]  /*05e0*/  SYNCS.EXCH.64 URZ, [UR5+0x20], UR10 ;  /* 0x0000200a05ff75b2 */ /* 0x0004620008000100 */
[----:B------:R2:W1:Y:S01]  /*05f0*/  SYNCS.EXCH.64 URZ, [UR5+0x10], UR10 ;  /* 0x0000100a05ff75b2 */ /* 0x0004620008000100 */
[----:B------:R2:W1:Y:S01]  /*0600*/  SYNCS.EXCH.64 URZ, [UR5+0x28], UR10 ;  /* 0x0000280a05ff75b2 */ /* 0x0004620008000100 */
[----:B------:R-:W-:Y:S01]  /*0610*/  NOP ;  /* 0x0000000000007918 */ /* 0x000fe20000000000 */
.L_x_9:
[----:B------:R-:W2:Y:S01]  /*0620*/  SHFL.IDX PT, R2, R96, RZ, 0x1f ;  /* 0x00001fff60027589 */ /* 0x000ea200000e0000 */
[----:B------:R-:W-:Y:S01]  /*0630*/  NOP ;  /* 0x0000000000007918 */ /* 0x000fe20000000000 */
[----:B--2---:R-:W-:-:S13]  /*0640*/  ISETP.NE.AND P0, PT, R2, 0x1, PT ;  /* 0x000000010200780c */ /* 0x004fda0003f05270 */
[----:B------:R-:W-:Y:S05]  /*0650*/  @P0 BRA `(.L_x_10) ;  /* 0x0000000000580947 */ /* 0x000fea0003800000 */
[----:B------:R-:W2:Y:S01]  /*0660*/  S2UR UR7, SR_CgaCtaId ;  /* 0x00000000000779c3 */ /* 0x000ea20000008800 */
[----:B------:R-:W-:Y:S01]  /*0670*/  UMOV UR9, 0x400 ;  /* 0x0000040000097882 */ /* 0x000fe20000000000 */
[----:B------:R-:W-:Y:S01]  /*0680*/  UMOV UR5, 0x20 ;  /* 0x0000002000057882 */ /* 0x000fe20000000000 */
[----:B------:R-:W-:Y:S01]  /*0690*/  UMOV UR4, 0x80 ;  /* 0x0000008000047882 */ /* 0x000fe20000000000 */
[----:B------:R-:W-:-:S04]  /*06a0*/  UIADD3 UR10, UPT, UPT, -UR5, 0x100000, URZ ;  /* 0x00100000050a7890 */ /* 0x000fc8000fffe1ff */
[----:B------:R-:W-:Y:S02]  /*06b0*/  USHF.L.U32 UR11, UR10, 0xb, URZ ;  /* 0x0000000b0a0b7899 */ /* 0x000fe400080006ff */
[----:B------:R-:W-:Y:S02]  /*06c0*/  USHF.L.U32 UR10, UR10, 0x1, URZ ;  /* 0x000000010a0a7899 */ /* 0x000fe400080006ff */
[----:B------:R-:W-:-:S04]  /*06d0*/  UIADD3 UR4, UPT, UPT, -UR4, 0x100000, URZ ;  /* 0x0010000004047890 */ /* 0x000fc8000fffe1ff */
[----:B------:R-:W-:Y:S02]  /*06e0*/  USHF.L.U32 UR5, UR4, 0xb, URZ ;  /* 0x0000000b04057899 */ /* 0x000fe400080006ff */
[----:B------:R-:W-:Y:S01]  /*06f0*/  USHF.L.U32 UR4, UR4, 0x1, URZ ;  /* 0x0000000104047899 */ /* 0x000fe200080006ff */
[----:B------:R-:W-:Y:S01]  /*0700*/  ELECT P0, URZ, PT ;  /* 0x0000000000ff782f */ /* 0x000fe20003800000 */
[----:B--2---:R-:W-:Y:S01]  /*0710*/  ULEA UR7, UR7, UR9, 0x18 ;  /* 0x0000000907077291 */ /* 0x004fe2000f8ec0ff */
[----:B------:R-:W2:Y:S11]  /*0720*/  FENCE.VIEW.ASYNC.S ;  /* 0x00000000000073c6 */ /* 0x000eb60000000000 */
[----:B--2---:R2:W1:Y:S01]  /*0730*/  SYNCS.EXCH.64 URZ, [UR7+0x30], UR10 ;  /* 0x0000300a07ff75b2 */ /* 0x0044620008000100 */
[----:B------:R2:W1:Y:S01]  /*0740*/  SYNCS.EXCH.64 URZ, [UR7+0x50], UR4 ;  /* 0x0000500407ff75b2 */ /* 0x0004620008000100 */
[----:B------:R2:W1:Y:S01]  /*0750*/  SYNCS.EXCH.64 URZ, [UR7+0x38], UR10 ;  /* 0x0000380a07ff75b2 */ /* 0x0004620008000100 */
[----:B------:R2:W1:Y:S01]  /*0760*/  SYNCS.EXCH.64 URZ, [UR7+0x58], UR4 ;  /* 0x0000580407ff75b2 */ /* 0x0004620008000100 */
[----:B------:R2:W1:Y:S01]  /*0770*/  SYNCS.EXCH.64 URZ, [UR7+0x40], UR10 ;  /* 0x0000400a07ff75b2 */ /* 0x0004620008000100 */
[----:B------:R2:W1:Y:S01]  /*0780*/  SYNCS.EXCH.64 URZ, [UR7+0x60], UR4 ;  /* 0x0000600407ff75b2 */ /* 0x0004620008000100 */
[----:B------:R2:W1:Y:S01]  /*0790*/  SYNCS.EXCH.64 URZ, [UR7+0x48], UR10 ;  /* 0x0000480a07ff75b2 */ /* 0x0004620008000100 */
[----:B------:R2:W1:Y:S01]  /*07a0*/  SYNCS.EXCH.64 URZ, [UR7+0x68], UR4 ;  /* 0x0000680407ff75b2 */ /* 0x0004620008000100 */
[----:B------:R-:W-:Y:S01]  /*07b0*/  NOP ;  /* 0x0000000000007918 */ /* 0x000fe20000000000 */
.L_x_10:
[----:B------:R-:W3:Y:S01]  /*07c0*/  SHFL.IDX PT, R2, R96, RZ, 0x1f ;  /* 0x00001fff60027589 */ /* 0x000ee200000e0000 */
[----:B------:R-:W-:Y:S01]  /*07d0*/  NOP ;  /* 0x0000000000007918 */ /* 0x000fe20000000000 */
[----:B---3--:R-:W-:-:S13]  /*07e0*/  ISETP.NE.AND P0, PT, R2, 0x3, PT ;  /* 0x000000030200780c */ /* 0x008fda0003f05270 */
[----:B------:R-:W-:Y:S05]  /*07f0*/  @P0 BRA `(.L_x_11) ;  /* 0x0000000000300947 */ /* 0x000fea0003800000 */
[----:B--2---:R-:W2:Y:S01]  /*0800*/  S2UR UR5, SR_CgaCtaId ;  /* 0x00000000000579c3 */ /* 0x004ea20000008800 */
        /* <DEDUP_REMOVED lines=8> */
[----:B--2---:R3:W2:Y:S01]  /*0890*/  SYNCS.EXCH.64 URZ, [UR5+0x70], UR10 ;  /* 0x0000700a05ff75b2 */ /* 0x0046a20008000100 */
[----:B------:R3:W1:Y:S02]  /*08a0*/  SYNCS.EXCH.64 URZ, [UR5+0x78], UR10 ;  /* 0x0000780a05ff75b2 */ /* 0x0006640008000100 */
[----:B---3--:R-:W-:Y:S01]  /*08b0*/  NOP ;  /* 0x0000000000007918 */ /* 0x008fe20000000000 */
.L_x_11:
[----:B------:R-:W3:Y:S01]  /*08c0*/  SHFL.IDX PT, R2, R96, RZ, 0x1f ;  /* 0x00001fff60027589 */ /* 0x000ee200000e0000 */
[----:B------:R-:W-:Y:S01]  /*08d0*/  NOP ;  /* 0x0000000000007918 */ /* 0x000fe20000000000 */
[----:B---3--:R-:W-:-:S13]  /*08e0*/  ISETP.NE.AND P0, PT, R2, 0x4, PT ;  /* 0x000000040200780c */ /* 0x008fda0003f05270 */
[----:B------:R-:W-:Y:S05]  /*08f0*/  @P0 BRA `(.L_x_12) ;  /* 0x00000000004c0947 */ /* 0x000fea0003800000 */
[----:B--2---:R-:W2:Y:S01]  /*0900*/  S2UR UR5, SR_CgaCtaId ;  /* 0x00000000000579c3 */ /* 0x004ea20000008800 */
[----:B------:R-:W-:Y:S01]  /*0910*/  UMOV UR9, 0x100 ;  /* 0x0000010000097882 */ /* 0x000fe20000000000 */
[----:B------:R-:W-:Y:S01]  /*0920*/  UMOV UR7, 0x400 ;  /* 0x0000040000077882 */ /* 0x000fe20000000000 */
[----:B------:R-:W-:Y:S01]  /*0930*/  USEL UR9, UR9, 0xe0, UP2 ;  /* 0x000000e009097887 */ /* 0x000fe20009000000 */
[----:B------:R-:W-:Y:S01]  /*0940*/  UMOV UR4, 0x1 ;  /* 0x0000000100047882 */ /* 0x000fe20000000000 */
[----:B------:R-:W-:Y:S01]  /*0950*/  ELECT P0, URZ, PT ;  /* 0x0000000000ff782f */ /* 0x000fe20003800000 */
[----:B------:R-:W-:-:S04]  /*0960*/  UIADD3 UR10, UPT, UPT, -UR4, 0x100000, URZ ;  /* 0x00100000040a7890 */ /* 0x000fc8000fffe1ff */
[----:B------:R-:W-:Y:S02]  /*0970*/  USHF.L.U32 UR11, UR10, 0xb, URZ ;  /* 0x0000000b0a0b7899 */ /* 0x000fe400080006ff */
[----:B------:R-:W-:Y:S02]  /*0980*/  USHF.L.U32 UR10, UR10, 0x1, URZ ;  /* 0x000000010a0a7899 */ /* 0x000fe400080006ff */
[----:B------:R-:W-:-:S04]  /*0990*/  UIADD3 UR12, UPT, UPT, -UR9, 0x100000, URZ ;  /* 0x00100000090c7890 */ /* 0x000fc8000fffe1ff */
[----:B------:R-:W-:Y:S02]  /*09a0*/  USHF.L.U32 UR13, UR12, 0xb, URZ ;  /* 0x0000000b0c0d7899 */ /* 0x000fe400080006ff */
[----:B------:R-:W-:Y:S02]  /*09b0*/  USHF.L.U32 UR12, UR12, 0x1, URZ ;  /* 0x000000010c0c7899 */ /* 0x000fe400080006ff */
[----:B--2---:R-:W-:Y:S01]  /*09c0*/  ULEA UR5, UR5, UR7, 0x18 ;  /* 0x0000000705057291 */ /* 0x004fe2000f8ec0ff */
[----:B------:R-:W2:Y:S11]  /*09d0*/  FENCE.VIEW.ASYNC.S ;  /* 0x00000000000073c6 */ /* 0x000eb60000000000 */
[----:B--2---:R3:W2:Y:S01]  /*09e0*/  SYNCS.EXCH.64 URZ, [UR5+0x80], UR10 ;  /* 0x0000800a05ff75b2 */ /* 0x0046a20008000100 */
[----:B------:R3:W1:Y:S01]  /*09f0*/  SYNCS.EXCH.64 URZ, [UR5+0x90], UR12 ;  /* 0x0000900c05ff75b2 */ /* 0x0006620008000100 */
[----:B------:R3:W1:Y:S01]  /*0a00*/  SYNCS.EXCH.64 URZ, [UR5+0x88], UR10 ;  /* 0x0000880a05ff75b2 */ /* 0x0006620008000100 */
[----:B------:R3:W1:Y:S02]  /*0a10*/  SYNCS.EXCH.64 URZ, [UR5+0x98], UR12 ;  /* 0x0000980c05ff75b2 */ /* 0x0006640008000100 */
[----:B---3--:R-:W-:Y:S01]  /*0a20*/  NOP ;  /* 0x0000000000007918 */ /* 0x008fe20000000000 */
.L_x_12:
[----:B------:R-:W3:Y:S01]  /*0a30*/  SHFL.IDX PT, R2, R96, RZ, 0x1f ;  /* 0x00001fff60027589 */ /* 0x000ee200000e0000 */
[----:B------:R-:W-:Y:S01]  /*0a40*/  NOP ;  /* 0x0000000000007918 */ /* 0x000fe20000000000 */
[----:B---3--:R-:W-:-:S13]  /*0a50*/  ISETP.NE.AND P0, PT, R2, 0x5, PT ;  /* 0x000000050200780c */ /* 0x008fda0003f05270 */
[----:B------:R-:W-:Y:S05]  /*0a60*/  @P0 BRA `(.L_x_13) ;  /* 0x0000000000580947 */ /* 0x000fea0003800000 */
[----:B--2---:R-:W2:Y:S01]  /*0a70*/  S2UR UR7, SR_CgaCtaId ;  /* 0x00000000000779c3 */ /* 0x004ea20000008800 */
        /* <DEDUP_REMOVED lines=12> */
[----:B--2---:R3:W2:Y:S01]  /*0b40*/  SYNCS.EXCH.64 URZ, [UR7+0xa0], UR10 ;  /* 0x0000a00a07ff75b2 */ /* 0x0046a20008000100 */
[----:B------:R3:W1:Y:S01]  /*0b50*/  SYNCS.EXCH.64 URZ, [UR7+0xc0], UR4 ;  /* 0x0000c00407ff75b2 */ /* 0x0006620008000100 */
[----:B------:R3:W1:Y:S01]  /*0b60*/  SYNCS.EXCH.64 URZ, [UR7+0xa8], UR10 ;  /* 0x0000a80a07ff75b2 */ /* 0x0006620008000100 */
[----:B------:R3:W1:Y:S01]  /*0b70*/  SYNCS.EXCH.64 URZ, [UR7+0xc8], UR4 ;  /* 0x0000c80407ff75b2 */ /* 0x0006620008000100 */
[----:B------:R3:W1:Y:S01]  /*0b80*/  SYNCS.EXCH.64 URZ, [UR7+0xb0], UR10 ;  /* 0x0000b00a07ff75b2 */ /* 0x0006620008000100 */
[----:B------:R3:W1:Y:S01]  /*0b90*/  SYNCS.EXCH.64 URZ, [UR7+0xd0], UR4 ;  /* 0x0000d00407ff75b2 */ /* 0x0006620008000100 */
[----:B------:R3:W1:Y:S01]  /*0ba0*/  SYNCS.EXCH.64 URZ, [UR7+0xb8], UR10 ;  /* 0x0000b80a07ff75b2 */ /* 0x0006620008000100 */
[----:B------:R3:W1:Y:S02]  /*0bb0*/  SYNCS.EXCH.64 URZ, [UR7+0xd8], UR4 ;  /* 0x0000d80407ff75b2 */ /* 0x0006640008000100 */
[----:B---3--:R-:W-:Y:S01]  /*0bc0*/  NOP ;  /* 0x0000000000007918 */ /* 0x008fe20000000000 */
.L_x_13:
        /* <DEDUP_REMOVED lines=18> */
.L_x_14:
[----:B--2---:R-:W2:Y:S01]  /*0cf0*/  S2UR UR5, SR_CTAID.X ;  /* 0x00000000000579c3 */ /* 0x004ea20000002500 */
[----:B------:R-:W-:-:S05]  /*0d00*/  CS2R.32 R90, SR_CgaSize ;  /* 0x00000000005a7805 */ /* 0x000fca0000008a00 */
[----:B------:R-:W-:-:S05]  /*0d10*/  IMAD R90, R90, -0xa0, RZ ;  /* 0xffffff605a5a7824 */ /* 0x000fca00078e02ff */
[----:B------:R-:W-:-:S14]  /*0d20*/  R2UR UR9, R90 ;  /* 0x000000005a0972ca */ /* 0x000fdc00000e0000 */
[----:B------:R-:W3:Y:S01]  /*0d30*/  LDCU UR9, c[0x0][UR9+0x2b0] ;  /* 0x00005600090977ac */ /* 0x000ee20008000800 */
[----:B------:R-:W-:Y:S01]  /*0d40*/  NOP ;  /* 0x0000000000007918 */ /* 0x000fe20000000000 */
[----:B------:R-:W-:-:S05]  /*0d50*/  CS2R.32 R90, SR_CgaSize ;  /* 0x00000000005a7805 */ /* 0x000fca0000008a00 */
[----:B------:R-:W-:-:S05]  /*0d60*/  IMAD R90, R90, -0xa0, RZ ;  /* 0xffffff605a5a7824 */ /* 0x000fca00078e02ff */
[----:B------:R-:W-:-:S14]  /*0d70*/  R2UR UR7, R90 ;  /* 0x000000005a0772ca */ /* 0x000fdc00000e0000 */
[----:B------:R-:W4:Y:S01]  /*0d80*/  LDCU UR7, c[0x0][UR7+0x2b4] ;  /* 0x00005680070777ac */ /* 0x000f220008000800 */
[----:B------:R-:W1:Y:S08]  /*0d90*/  S2UR UR4, SR_CTAID.Y ;  /* 0x00000000000479c3 */ /* 0x000e700000002600 */
[----:B------:R-:W4:Y:S01]  /*0da0*/  LDC R9, c[0x0][0xb24] ;  /* 0x0002c900ff097b82 */ /* 0x000f220000000800 */
[----:B--2---:R-:W-:-:S02]  /*0db0*/  I2FP.F32.U32 R5, UR5 ;  /* 0x0000000500057c45 */ /* 0x004fc40008201000 */
[----:B------:R-:W-:-:S05]  /*0dc0*/  CS2R.32 R3, SR_CgaSize ;  /* 0x0000000000037805 */ /* 0x000fca0000008a00 */
[----:B------:R-:W-:-:S06]  /*0dd0*/  IMAD R3, R3, -0xa0, RZ ;  /* 0xffffff6003037824 */ /* 0x000fcc00078e02ff */
[----:B------:R-:W2:Y:S01]  /*0de0*/  LDC R3, c[0x0][R3+0x2a0] ;  /* 0x0000a80003037b82 */ /* 0x000ea20000000800 */
[----:B------:R-:W-:Y:S01]  /*0df0*/  MOV R21, UR5 ;  /* 0x0000000500157c02 */ /* 0x000fe20008000f00 */
[----:B---3--:R-:W-:Y:S01]  /*0e00*/  FMUL R5, R5, UR9 ;  /* 0x0000000905057c20 */ /* 0x008fe20008400000 */
[----:B-1----:R-:W-:Y:S02]  /*0e10*/  I2FP.F32.U32 R4, UR4 ;  /* 0x0000000400047c45 */ /* 0x002fe40008201000 */
[----:B------:R-:W-:-:S05]  /*0e20*/  CS2R.32 R2, SR_CgaSize ;  /* 0x0000000000027805 */ /* 0x000fca0000008a00 */
[----:B------:R-:W-:-:S06]  /*0e30*/  IMAD R2, R2, -0xa0, RZ ;  /* 0xffffff6002027824 */ /* 0x000fcc00078e02ff */
[----:B------:R-:W1:Y:S01]  /*0e40*/  LDC R2, c[0x0][R2+0x2a4] ;  /* 0x0000a90002027b82 */ /* 0x000e620000000800 */
[----:B------:R-:W3:Y:S01]  /*0e50*/  F2I.U32.TRUNC.NTZ R90, R5 ;  /* 0x00000005005a7305 */ /* 0x000ee2000020f000 */
[----:B------:R-:W-:Y:S01]  /*0e60*/  MOV R20, UR4 ;  /* 0x0000000400147c02 */ /* 0x000fe20008000f00 */
[----:B----4-:R-:W-:-:S05]  /*0e70*/  FMUL R4, R4, UR7 ;  /* 0x0000000704047c20 */ /* 0x010fca0008400000 */
[----:B------:R-:W-:Y:S01]  /*0e80*/  BAR.SYNC.DEFER_BLOCKING 0x0 ;  /* 0x0000000000007b1d */ /* 0x000fe20000010000 */
[----:B------:R-:W-:-:S05]  /*0e90*/  ISETP.GE.AND P0, PT, R9, 0x1, PT ;  /* 0x000000010900780c */ /* 0x000fca0003f06270 */
[----:B------:R-:W4:Y:S02]  /*0ea0*/  F2I.U32.TRUNC.NTZ R83, R4 ;  /* 0x0000000400537305 */ /* 0x000f24000020f000 */
[----:B------:R-:W1:Y:S01]  /*0eb0*/  S2UR UR36, SR_CTAID.Z ;  /* 0x00000000002479c3 */ /* 0x000e620000002700 */
[----:B---3--:R-:W-:-:S05]  /*0ec0*/  IADD3 R90, PT, PT, -R90, RZ, RZ ;  /* 0x000000ff5a5a7210 */ /* 0x008fca0007ffe1ff */
[----:B--2---:R-:W-:Y:S01]  /*0ed0*/  IMAD R90, R3, R90, UR5 ;  /* 0x00000005035a7e24 */ /* 0x004fe2000f8e025a */
[----:B----4-:R-:W-:-:S05]  /*0ee0*/  IADD3 R83, PT, PT, -R83, RZ, RZ ;  /* 0x000000ff53537210 */ /* 0x010fca0007ffe1ff */
[----:B-1----:R-:W-:Y:S01]  /*0ef0*/  IMAD R83, R2, R83, UR4 ;  /* 0x0000000402537e24 */ /* 0x002fe2000f8e0253 */
[----:B------:R-:W-:Y:S06]  /*0f00*/  @!P0 BRA `(.L_x_15) ;  /* 0x0000000000b88947 */ /* 0x000fec0003800000 */
[----:B------:R-:W1:Y:S01]  /*0f10*/  LDC.64 R4, c[0x0][0xb18] ;  /* 0x0002c600ff047b82 */ /* 0x000e620000000a00 */
[----:B------:R-:W-:-:S07]  /*0f20*/  ISETP.NE.AND P0, PT, R9, 0x1, PT ;  /* 0x000000010900780c */ /* 0x000fce0003f05270 */
[----:B------:R-:W2:Y:S08]  /*0f30*/  LDC R10, c[0x0][0xb0c] ;  /* 0x0002c300ff0a7b82 */ /* 0x000eb00000000800 */
[----:B------:R-:W3:Y:S08]  /*0f40*/  LDC R11, c[0x0][0x370] ;  /* 0x0000dc00ff0b7b82 */ /* 0x000ef00000000800 */
[----:B------:R-:W4:Y:S01]  /*0f50*/  LDC R12, c[0x0][0x374] ;  /* 0x0000dd00ff0c7b82 */ /* 0x000f220000000800 */
[----:B-1----:R-:W-:-:S07]  /*0f60*/  ISETP.NE.AND P1, PT, R4, 0x1, PT ;  /* 0x000000010400780c */ /* 0x002fce0003f25270 */
[----:B------:R-:W3:Y:S01]  /*0f70*/  LDC.64 R6, c[0x0][0xb10] ;  /* 0x0002c400ff067b82 */ /* 0x000ee20000000a00 */
[----:B--2---:R-:W-:-:S07]  /*0f80*/  ISETP.NE.AND P2, PT, R10, 0x1, PT ;  /* 0x000000010a00780c */ /* 0x004fce0003f45270 */
[----:B------:R-:W1:Y:S08]  /*0f90*/  LDC R8, c[0x0][0xb20] ;  /* 0x0002c800ff087b82 */ /* 0x000e700000000800 */
[----:B------:R-:W2:Y:S01]  /*0fa0*/  LDC.64 R2, c[0x0][0xb28] ;  /* 0x0002ca00ff027b82 */ /* 0x000ea20000000a00 */
[----:B----4-:R-:W-:-:S04]  /*0fb0*/  IMAD.HI.U32 R13, R12, R5, RZ ;  /* 0x000000050c0d7227 */ /* 0x010fc800078e00ff */
[----:B------:R-:W-:-:S04]  /*0fc0*/  IMAD.HI.U32 R5, R20, R5, RZ ;  /* 0x0000000514057227 */ /* 0x000fc800078e00ff */
[----:B---3--:R-:W-:-:S04]  /*0fd0*/  IMAD.HI.U32 R14, R11, R6, RZ ;  /* 0x000000060b0e7227 */ /* 0x008fc800078e00ff */
[C---:B------:R-:W-:Y:S01]  /*0fe0*/  IMAD.HI.U32 R16, R21.reuse, R6, RZ ;  /* 0x0000000615107227 */ /* 0x040fe200078e00ff */
[-C--:B------:R-:W-:Y:S02]  /*0ff0*/  @P2 SHF.R.U32.HI R11, RZ, R7.reuse, R14 ;  /* 0x00000007ff0b2219 */ /* 0x080fe4000001160e */
[-C--:B-1----:R-:W-:Y:S02]  /*1000*/  @P1 SHF.R.U32.HI R12, RZ, R8.reuse, R13 ;  /* 0x00000008ff0c1219 */ /* 0x082fe4000001160d */
[----:B------:R-:W-:Y:S02]  /*1010*/  SHF.R.U32.HI R5, RZ, R8, R5 ;  /* 0x00000008ff057219 */ /* 0x000fe40000011605 */
[----:B------:R-:W-:Y:S02]  /*1020*/  SHF.R.U32.HI R16, RZ, R7, R16 ;  /* 0x00000007ff107219 */ /* 0x000fe40000011610 */
[----:B------:R-:W-:Y:S01]  /*1030*/  SEL R5, R20, R5, !P1 ;  /* 0x0000000514057207 */ /* 0x000fe20004800000 */
[----:B--2---:R-:W-:Y:S01]  /*1040*/  IMAD.HI.U32 R14, R12, R2, RZ ;  /* 0x000000020c0e7227 */ /* 0x004fe200078e00ff */
[----:B------:R-:W-:-:S02]  /*1050*/  SEL R7, R21, R16, !P2 ;  /* 0x0000001015077207 */ /* 0x000fc40005000000 */
[----:B------:R-:W-:Y:S01]  /*1060*/  IADD3 R13, PT, PT, -R5, RZ, RZ ;  /* 0x000000ff050d7210 */ /* 0x000fe20007ffe1ff */
[----:B------:R-:W-:Y:S01]  /*1070*/  IMAD.HI.U32 R6, R11, R2, RZ ;  /* 0x000000020b067227 */ /* 0x000fe200078e00ff */
[----:B------:R-:W-:-:S03]  /*1080*/  @P0 SHF.R.U32.HI R12, RZ, R3, R14 ;  /* 0x00000003ff0c0219 */ /* 0x000fc6000001160e */
[----:B------:R-:W-:Y:S01]  /*1090*/  IMAD R13, R4, R13, R20 ;  /* 0x0000000d040d7224 */ /* 0x000fe200078e0214 */
[----:B------:R-:W-:Y:S01]  /*10a0*/  @P0 SHF.R.U32.HI R11, RZ, R3, R6 ;  /* 0x00000003ff0b0219 */ /* 0x000fe20000011606 */
[----:B------:R-:W-:-:S04]  /*10b0*/  IMAD R12, R12, R9, RZ ;  /* 0x000000090c0c7224 */ /* 0x000fc800078e02ff */
[----:B------:R-:W-:Y:S01]  /*10c0*/  IMAD R6, R11, R9, RZ ;  /* 0x000000090b067224 */ /* 0x000fe200078e02ff */
[----:B------:R-:W-:-:S04]  /*10d0*/  ISETP.GE.AND P1, PT, R5, R12, PT ;  /* 0x0000000c0500720c */ /* 0x000fc80003f26270 */
[----:B------:R-:W-:Y:S01]  /*10e0*/  ISETP.GE.OR P1, PT, R7, R6, P1 ;  /* 0x000000060700720c */ /* 0x000fe20000f26670 */
[----:B------:R-:W-:-:S05]  /*10f0*/  IMAD.HI.U32 R6, R5, R2, RZ ;  /* 0x0000000205067227 */ /* 0x000fca00078e00ff */
[----:B------:R-:W-:-:S04]  /*1100*/  SHF.R.U32.HI R6, RZ, R3, R6 ;  /* 0x00000003ff067219 */ /* 0x000fc80000011606 */
[----:B------:R-:W-:-:S03]  /*1110*/  SEL R6, R5, R6, !P0 ;  /* 0x0000000605067207 */ /* 0x000fc60004000000 */
[----:B------:R-:W-:Y:S01]  /*1120*/  @!P1 IMAD.HI.U32 R8, R7, R2, RZ ;  /* 0x0000000207089227 */ /* 0x000fe200078e00ff */
[----:B------:R-:W-:-:S04]  /*1130*/  IADD3 R2, PT, PT, -R6, RZ, RZ ;  /* 0x000000ff06027210 */ /* 0x000fc80007ffe1ff */
[----:B------:R-:W-:Y:S01]  /*1140*/  @!P1 SHF.R.U32.HI R8, RZ, R3, R8 ;  /* 0x00000003ff089219 */ /* 0x000fe20000011608 */
[----:B------:R-:W-:-:S03]  /*1150*/  IMAD R2, R9, R2, R5 ;  /* 0x0000000209027224 */ /* 0x000fc600078e0205 */
[----:B------:R-:W-:-:S05]  /*1160*/  @!P1 SEL R3, R7, R8, !P0 ;  /* 0x0000000807039207 */ /* 0x000fca0004000000 */
[--C-:B------:R-:W-:Y:S02]  /*1170*/  @!P1 IMAD.IADD R6, R6, 0x1, -R3.reuse ;  /* 0x0000000106069824 */ /* 0x100fe400078e0a03 */
[----:B------:R-:W-:Y:S01]  /*1180*/  @!P1 IMAD R3, R2, R11, R3 ;  /* 0x0000000b02039224 */ /* 0x000fe200078e0203 */
[----:B------:R-:W-:Y:S01]  /*1190*/  IADD3 R2, PT, PT, -R7, RZ, RZ ;  /* 0x000000ff07027210 */ /* 0x000fe20007ffe1ff */
[----:B------:R-:W-:Y:S02]  /*11a0*/  @!P1 IMAD R5, R6, R9, R7 ;  /* 0x0000000906059224 */ /* 0x000fe400078e0207 */
[----:B------:R-:W-:Y:S02]  /*11b0*/  @!P1 IMAD.MOV.U32 R7, RZ, RZ, R3 ;  /* 0x000000ffff079224 */ /* 0x000fe400078e0003 */
[----:B------:R-:W-:Y:S02]  /*11c0*/  IMAD R2, R10, R2, R21 ;  /* 0x000000020a027224 */ /* 0x000fe400078e0215 */
[----:B------:R-:W-:-:S02]  /*11d0*/  IMAD R20, R5, R4, R13 ;  /* 0x0000000405147224 */ /* 0x000fc400078e020d */
[----:B------:R-:W-:Y:S02]  /*11e0*/  IMAD R21, R7, R10, R2 ;  /* 0x0000000a07157224 */ /* 0x000fe400078e0202 */
.L_x_15:
[----:B------:R-:W1:Y:S01]  /*11f0*/  LDCU UR4, c[0x0][0xb30] ;  /* 0x00016600ff0477ac */ /* 0x000e620008000800 */
[----:B------:R-:W2:Y:S08]  /*1200*/  S2UR UR37, SR_CgaCtaId ;  /* 0x00000000002579c3 */ /* 0x000eb00000008800 */
[----:B------:R-:W3:Y:S01]  /*1210*/  LDC R40, c[0x0][0xb24] ;  /* 0x0002c900ff287b82 */ /* 0x000ee20000000800 */
[----:B-1----:R-:W-:-:S09]  /*1220*/  UISETP.NE.AND UP1, UPT, UR4, 0x1, UPT ;  /* 0x000000010400788c */ /* 0x002fd2000bf25270 */
[----:B--2---:R-:W-:Y:S05]  /*1230*/  BRA.U UP1, `(.L_x_16) ;  /* 0x0000000101407547 */ /* 0x004fea000b800000 */
[----:B------:R-:W1:Y:S08]  /*1240*/  LDC.64 R4, c[0x0][0xb10] ;  /* 0x0002c400ff047b82 */ /* 0x000e700000000a00 */
[----:B------:R-:W2:Y:S08]  /*1250*/  LDC.64 R2, c[0x0][0xb18] ;  /* 0x0002c600ff027b82 */ /* 0x000eb00000000a00 */
[----:B------:R-:W4:Y:S08]  /*1260*/  LDC R6, c[0x0][0xb20] ;  /* 0x0002c800ff067b82 */ /* 0x000f300000000800 */
[----:B------:R-:W3:Y:S01]  /*1270*/  LDC R8, c[0x0][0xb0c] ;  /* 0x0002c300ff087b82 */ /* 0x000ee20000000800 */
[----:B-1----:R-:W-:-:S05]  /*1280*/  IMAD.HI.U32 R4, R21, R4, RZ ;  /* 0x0000000415047227 */ /* 0x002fca00078e00ff */
[----:B------:R-:W-:Y:S01]  /*1290*/  SHF.R.U32.HI R4, RZ, R5, R4 ;  /* 0x00000005ff047219 */ /* 0x000fe20000011604 */
[----:B--2---:R-:W-:Y:S01]  /*12a0*/  IMAD.HI.U32 R3, R20, R3, RZ ;  /* 0x0000000314037227 */ /* 0x004fe200078e00ff */
[----:B------:R-:W-:-:S04]  /*12b0*/  ISETP.NE.AND P0, PT, R2, 0x1, PT ;  /* 0x000000010200780c */ /* 0x000fc80003f05270 */
[----:B----4-:R-:W-:-:S04]  /*12c0*/  SHF.R.U32.HI R3, RZ, R6, R3 ;  /* 0x00000006ff037219 */ /* 0x010fc80000011603 */
[----:B------:R-:W-:Y:S02]  /*12d0*/  SEL R3, R20, R3, !P0 ;  /* 0x0000000314037207 */ /* 0x000fe40004000000 */
[----:B---3--:R-:W-:-:S04]  /*12e0*/  ISETP.NE.AND P1, PT, R8, 0x1, PT ;  /* 0x000000010800780c */ /* 0x008fc80003f25270 */
[----:B------:R-:W-:-:S05]  /*12f0*/  SEL R4, R21, R4, !P1 ;  /* 0x0000000415047207 */ /* 0x000fca0004800000 */
[----:B------:R-:W-:Y:S02]  /*1300*/  IMAD.IADD R5, R3, 0x1, -R4 ;  /* 0x0000000103057824 */ /* 0x000fe400078e0a04 */
[----:B------:R-:W-:Y:S02]  /*1310*/  IMAD.IADD R3, R4, 0x1, -R3 ;  /* 0x0000000104037824 */ /* 0x000fe400078e0a03 */
[----:B------:R-:W-:Y:S02]  /*1320*/  IMAD R21, R5, R8, R21 ;  /* 0x0000000805157224 */ /* 0x000fe400078e0215 */
[----:B------:R-:W-:-:S07]  /*1330*/  IMAD R20, R3, R2, R20 ;  /* 0x0000000203147224 */ /* 0x000fce00078e0214 */
.L_x_16:
[----:B------:R-:W-:Y:S01]  /*1340*/  BAR.SYNC.DEFER_BLOCKING 0x0 ;  /* 0x0000000000007b1d */ /* 0x000fe20000010000 */
[----:B------:R-:W-:Y:S01]  /*1350*/  UISETP.NE.AND UP1, UPT, UR8, 0x2, UPT ;  /* 0x000000020800788c */ /* 0x000fe2000bf25270 */
[----:B------:R-:W-:Y:S02]  /*1360*/  ISETP.NE.OR P5, PT, R0, 0x2, !P5 ;  /* 0x000000020000780c */ /* 0x000fe40006fa5670 */
[----:B------:R-:W-:-:S06]  /*1370*/  LOP3.LUT R2, R103, 0x1f, RZ, 0xc0, !PT ;  /* 0x0000001f67027812 */ /* 0x000fcc00078ec0ff */
[----:B------:R-:W-:Y:S05]  /*1380*/  BRA.U UP1, `(.L_x_17) ;  /* 0x0000001101387547 */ /* 0x000fea000b800000 */
[----:B------:R-:W1:Y:S01]  /*1390*/  LDCU UR13, c[0x0][0x38c] ;  /* 0x00007180ff0d77ac */ /* 0x000e620008000800 */
[----:B------:R-:W2:Y:S01]  /*13a0*/  LDC R9, c[0x0][0x370] ;  /* 0x0000dc00ff097b82 */ /* 0x000ea20000000800 */
[----:B------:R-:W-:Y:S01]  /*13b0*/  PLOP3.LUT P1, PT, PT, PT, UP2, 0x80, 0x8 ;  /* 0x000000000008781c */ /* 0x000fe20003f2f028 */
[----:B------:R-:W-:Y:S01]  /*13c0*/  IMAD.MOV.U32 R15, RZ, RZ, 0x1 ;  /* 0x00000001ff0f7424 */ /* 0x000fe200078e00ff */
[----:B------:R-:W-:Y:S01]  /*13d0*/  ISETP.EQ.OR P4, PT, R2, RZ, P5 ;  /* 0x000000ff0200720c */ /* 0x000fe20002f82670 */
[----:B------:R-:W-:Y:S01]  /*13e0*/  IMAD.MOV.U32 R14, RZ, RZ, RZ ;  /* 0x000000ffff0e7224 */ /* 0x000fe200078e00ff */
[----:B------:R-:W-:Y:S02]  /*13f0*/  PLOP3.LUT P1, PT, P1, PT, PT, 0x8, 0x80 ;  /* 0x000000000080781c */ /* 0x000fe40000f2e170 */
[----:B------:R-:W-:Y:S01]  /*1400*/  CS2R R12, SRZ ;  /* 0x00000000000c7805 */ /* 0x000fe2000001ff00 */
[----:B------:R-:W-:Y:S01]  /*1410*/  IMAD.MOV.U32 R10, RZ, RZ, 0x1 ;  /* 0x00000001ff0a7424 */ /* 0x000fe200078e00ff */
[----:B------:R-:W4:Y:S01]  /*1420*/  LDC R0, c[0x0][0x374] ;  /* 0x0000dd00ff007b82 */ /* 0x000f220000000800 */
[----:B------:R-:W2:Y:S01]  /*1430*/  LDCU.64 UR22, c[0x0][0x348] ;  /* 0x00006900ff1677ac */ /* 0x000ea20008000a00 */
[----:B------:R-:W-:Y:S01]  /*1440*/  UMOV UR6, URZ ;  /* 0x000000ff00067c82 */ /* 0x000fe20008000000 */
[----:B-1----:R-:W-:-:S04]  /*1450*/  UIADD3 UR5, UPT, UPT, UR13, 0x1f, URZ ;  /* 0x0000001f0d057890 */ /* 0x002fc8000fffe0ff */
[----:B------:R-:W-:-:S04]  /*1460*/  USHF.R.S32.HI UR4, URZ, 0x1f, UR5 ;  /* 0x0000001fff047899 */ /* 0x000fc80008011405 */
[----:B------:R-:W-:-:S04]  /*1470*/  ULEA.HI UR4, UR4, UR5, URZ, 0x5 ;  /* 0x0000000504047291 */ /* 0x000fc8000f8f28ff */
[----:B------:R-:W-:Y:S02]  /*1480*/  USHF.R.S32.HI UR15, URZ, 0x5, UR4 ;  /* 0x00000005ff0f7899 */ /* 0x000fe40008011404 */
[----:B------:R-:W-:Y:S02]  /*1490*/  UIADD3 UR4, UPT, UPT, UR13, -0x1, URZ ;  /* 0xffffffff0d047890 */ /* 0x000fe4000fffe0ff */
[----:B------:R-:W-:Y:S02]  /*14a0*/  UISETP.LT.U32.AND UP0, UPT, UR15, 0x3, UPT ;  /* 0x000000030f00788c */ /* 0x000fe4000bf01070 */
[----:B------:R-:W-:Y:S02]  /*14b0*/  UISETP.GE.U32.AND UP1, UPT, UR4, -0x3f, UPT ;  /* 0xffffffc10400788c */ /* 0x000fe4000bf26070 */
[----:B------:R-:W-:Y:S02]  /*14c0*/  USEL UR14, UR15, 0x3, UP0 ;  /* 0x000000030f0e7887 */ /* 0x000fe40008000000 */
[----:B------:R-:W-:-:S02]  /*14d0*/  UIADD3 UR13, UPT, UPT, UR13, 0x3e, URZ ;  /* 0x0000003e0d0d7890 */ /* 0x000fc4000fffe0ff */
[----:B------:R-:W-:Y:S02]  /*14e0*/  UIADD3 UR5, UPT, UPT, UR14, -0x1, URZ ;  /* 0xffffffff0e057890 */ /* 0x000fe4000fffe0ff */
[----:B------:R-:W-:-:S03]  /*14f0*/  UIADD3 UR7, UPT, UPT, UR15, -UR14, URZ ;  /* 0x8000000e0f077290 */ /* 0x000fc6000fffe0ff */
[----:B------:R-:W-:-:S04]  /*1500*/  @UP1 UIADD3 UR5, UPT, UPT, UR14, URZ, URZ ;  /* 0x000000ff0e051290 */ /* 0x000fc8000fffe0ff */
[----:B--2---:R-:W-:-:S12]  /*1510*/  UIADD3 UR5, UPT, UPT, UR5, 0x1, URZ ;  /* 0x0000000105057890 */ /* 0x004fd8000fffe0ff */
.L_x_35:
[----:B------:R-:W-:Y:S01]  /*1520*/  UISETP.NE.AND UP0, UPT, UR37, URZ, UPT ;  /* 0x000000ff2500728c */ /* 0x000fe2000bf05270 */
[----:B------:R-:W1:Y:S08]  /*1530*/  S2UR UR37, SR_CgaCtaId ;  /* 0x00000000002579c3 */ /* 0x000e700000008800 */
[----:B------:R-:W-:Y:S05]  /*1540*/  BRA.U UP0, `(.L_x_18) ;  /* 0x0000000100347547 */ /* 0x000fea000b800000 */
[----:B------:R-:W2:Y:S01]  /*1550*/  S2R R2, SR_CgaCtaId ;  /* 0x0000000000027919 */ /* 0x000ea20000008800 */
[----:B------:R-:W-:-:S04]  /*1560*/  MOV R3, 0x400 ;  /* 0x0000040000037802 */ /* 0x000fc80000000f00 */
[----:B--2---:R-:W-:Y:S02]  /*1570*/  LEA R3, R2, R3, 0x18 ;  /* 0x0000000302037211 */ /* 0x004fe400078ec0ff */
[----:B------:R-:W-:-:S03]  /*1580*/  SHF.L.U32 R2, R10, 0x1f, RZ ;  /* 0x0000001f0a027819 */ /* 0x000fc600000006ff */
[----:B------:R-:W-:-:S04]  /*1590*/  IMAD R3, R12, 0x8, R3 ;  /* 0x000000080c037824 */ /* 0x000fc800078e0203 */
[----:B------:R-:W2:Y:S02]  /*15a0*/  SYNCS.PHASECHK.TRANS64.TRYWAIT P0, [R3+URZ+0xf0], R2 ;  /* 0x0000f002030075a7 */ /* 0x000ea400080011ff */
[----:B--2---:R-:W-:Y:S05]  /*15b0*/  @!P0 BRA `(.L_x_19) ;  /* 0x00000078002c8947 */ /* 0x004fea0003800000 */
.L_x_124:
[----:B------:R-:W-:Y:S01]  /*15c0*/  VIADD R12, R12, 0x1 ;  /* 0x000000010c0c7836 */ /* 0x000fe20000000000 */
[----:B------:R2:W-:Y:S04]  /*15d0*/  SYNCS.ARRIVE.TRANS64.A1T0 RZ, [R3+URZ+0xe0], RZ ;  /* 0x0000e0ff03ff79a7 */ /* 0x0005e800081000ff */
[----:B------:R-:W-:-:S04]  /*15e0*/  ISETP.NE.AND P0, PT, R12, 0x2, PT ;  /* 0x000000020c00780c */ /* 0x000fc80003f05270 */
[----:B------:R-:W-:Y:S02]  /*15f0*/  SEL R12, R12, RZ, P0 ;  /* 0x000000ff0c0c7207 */ /* 0x000fe40000000000 */
[----:B--2---:R-:W-:-:S04]  /*1600*/  SEL R3, RZ, 0x1, P0 ;  /* 0x00000001ff037807 */ /* 0x004fc80000000000 */
[----:B------:R-:W-:-:S07]  /*1610*/  LOP3.LUT R10, R10, R3, RZ, 0x3c, !PT ;  /* 0x000000030a0a7212 */ /* 0x000fce00078e3cff */
.L_x_18:
[----:B------:R-:W-:Y:S01]  /*1620*/  UMOV UR4, 0x400 ;  /* 0x0000040000047882 */ /* 0x000fe20000000000 */
[----:B------:R-:W-:Y:S01]  /*1630*/  SHF.L.U32 R2, R15, 0x1f, RZ ;  /* 0x0000001f0f027819 */ /* 0x000fe200000006ff */
[----:B-1----:R-:W-:Y:S01]  /*1640*/  ULEA UR4, UR37, UR4, 0x18 ;  /* 0x0000000425047291 */ /* 0x002fe2000f8ec0ff */
[----:B------:R-:W-:Y:S01]  /*1650*/  R2UR UR35, R21 ;  /* 0x00000000152372ca */ /* 0x000fe200000e0000 */
[----:B------:R-:W-:Y:S01]  /*1660*/  UISETP.GE.U32.AND UP0, UPT, UR13, 0x3f, UPT ;  /* 0x0000003f0d00788c */ /* 0x000fe2000bf06070 */
[----:B------:R-:W-:Y:S01]  /*1670*/  R2UR UR11, R20 ;  /* 0x00000000140b72ca */ /* 0x000fe200000e0000 */
[----:B------:R-:W-:Y:S01]  /*1680*/  ULEA UR8, UR6, UR4, 0x3 ;  /* 0x0000000406087291 */ /* 0x000fe2000f8e18ff */
[----:B------:R-:W-:-:S08]  /*1690*/  UMOV UR24, URZ ;  /* 0x000000ff00187c82 */ /* 0x000fd00008000000 */
[----:B------:R1:W2:Y:S01]  /*16a0*/  SYNCS.PHASECHK.TRANS64.TRYWAIT P0, [UR8+0x18], R2 ;  /* 0x00001802ff0075a7 */ /* 0x0002a20008001108 */
[----:B------:R-:W-:Y:S02]  /*16b0*/  USHF.L.U32 UR35, UR35, 0x6, URZ ;  /* 0x0000000623237899 */ /* 0x000fe400080006ff */
[----:B------:R-:W-:Y:S01]  /*16c0*/  USHF.L.U32 UR11, UR11, 0x8, URZ ;  /* 0x000000080b0b7899 */ /* 0x000fe200080006ff */
[----:B------:R-:W-:Y:S11]  /*16d0*/  BRA.U !UP0, `(.L_x_20) ;  /* 0x0000000108a87547 */ /* 0x000ff6000b800000 */
[----:B------:R-:W-:Y:S01]  /*16e0*/  UMOV UR16, URZ ;  /* 0x000000ff00107c82 */ /* 0x000fe20008000000 */
[----:B------:R-:W-:-:S05]  /*16f0*/  UMOV UR17, UR6 ;  /* 0x0000000600117c82 */ /* 0x000fca0008000000 */
.L_x_25:
[----:B-1----:R-:W-:Y:S01]  /*1700*/  ULEA UR33, UR17, UR4, 0x3 ;  /* 0x0000000411217291 */ /* 0x002fe2000f8e18ff */
[----:B--2---:R-:W-:Y:S01]  /*1710*/  @!P5 MOV R3, 0x2800 ;  /* 0x000028000003d802 */ /* 0x004fe20000000f00 */
[----:B--2---:R-:W-:Y:S10]  /*1720*/  @P0 BRA `(.L_x_21) ;  /* 0x00000000000c0947 */ /* 0x004ff40003800000 */
[----:B------:R-:W-:-:S04]  /*1730*/  SHF.L.U32 R5, R15, 0x1f, RZ ;  /* 0x0000001f0f057819 */ /* 0x000fc800000006ff */
[----:B------:R-:W2:Y:S02]  /*1740*/  SYNCS.PHASECHK.TRANS64.TRYWAIT P0, [UR33+0x18], R5 ;  /* 0x00001805ff0075a7 */ /* 0x000ea40008001121 */
[----:B--2---:R-:W-:Y:S05]  /*1750*/  @!P0 BRA `(.L_x_22) ;  /* 0x0000007400d88947 */ /* 0x004fea0003800000 */
.L_x_21:
[----:B------:R2:W-:Y:S01]  /*1760*/  @!P5 SYNCS.ARRIVE.TRANS64 RZ, [UR33], R3 ;  /* 0x00000003ffffd9a7 */ /* 0x0005e20008000021 */
[----:B------:R-:W-:Y:S04]  /*1770*/  BSSY.RECONVERGENT B0, `(.L_x_23) ;  /* 0x0000003000007945 */ /* 0x000fe80003800200 */
[----:B------:R-:W-:Y:S05]  /*1780*/  @P4 BRA `(.L_x_24) ;  /* 0x0000000000044947 */ /* 0x000fea0003800000 */
[----:B------:R-:W-:Y:S05]  /*1790*/  BPT.TRAP 0x1 ;  /* 0x000000040000795c */ /* 0x000fea0000300000 */
.L_x_24:
[----:B------:R-:W-:Y:S05]  /*17a0*/  BSYNC.RECONVERGENT B0 ;  /* 0x0000000000007941 */ /* 0x000fea0003800200 */
.L_x_23:
[----:B------:R-:W-:Y:S02]  /*17b0*/  UIADD3 UR6, UPT, UPT, UR17, 0x1, URZ ;  /* 0x0000000111067890 */ /* 0x000fe4000fffe0ff */
[----:B------:R-:W-:Y:S02]  /*17c0*/  ULEA UR32, UR17, UR4, 0xb ;  /* 0x0000000411207291 */ /* 0x000fe4000f8e58ff */
[----:B------:R-:W-:Y:S02]  /*17d0*/  UISETP.NE.AND UP0, UPT, UR6, 0x3, UPT ;  /* 0x000000030600788c */ /* 0x000fe4000bf05270 */
[----:B------:R-:W-:Y:S02]  /*17e0*/  UIADD3 UR26, UP1, UPT, UR22, 0x80, URZ ;  /* 0x00000080161a7890 */ /* 0x000fe4000ff3e0ff */
[----:B------:R-:W-:Y:S02]  /*17f0*/  USEL UR9, URZ, 0x1, UP0 ;  /* 0x00000001ff097887 */ /* 0x000fe40008000000 */
[----:B------:R-:W-:-:S02]  /*1800*/  USEL UR6, UR6, URZ, UP0 ;  /* 0x000000ff06067287 */ /* 0x000fc40008000000 */
[----:B------:R-:W-:Y:S02]  /*1810*/  UIADD3 UR20, UP0, UPT, UR22, 0x180, URZ ;  /* 0x0000018016147890 */ /* 0x000fe4000ff1e0ff */
[----:B------:R-:W-:Y:S01]  /*1820*/  ULEA UR8, UR6, UR4, 0x3 ;  /* 0x0000000406087291 */ /* 0x000fe2000f8e18ff */
[----:B------:R-:W-:Y:S01]  /*1830*/  LOP3.LUT R15, R15, UR9, RZ, 0x3c, !PT ;  /* 0x000000090f0f7c12 */ /* 0x000fe2000f8e3cff */
[----:B------:R-:W-:Y:S02]  /*1840*/  USHF.L.U32 UR34, UR16, 0x5, URZ ;  /* 0x0000000510227899 */ /* 0x000fe400080006ff */
[----:B------:R-:W-:Y:S01]  /*1850*/  UIADD3.X UR27, UPT, UPT, URZ, UR23, URZ, UP1, !UPT ;  /* 0x00000017ff1b7290 */ /* 0x000fe20008ffe4ff */
[----:B-1----:R-:W-:Y:S01]  /*1860*/  SHF.L.U32 R2, R15, 0x1f, RZ ;  /* 0x0000001f0f027819 */ /* 0x002fe200000006ff */
[----:B------:R-:W-:Y:S02]  /*1870*/  UIADD3 UR32, UPT, UPT, UR32, 0x6400, URZ ;  /* 0x0000640020207890 */ /* 0x000fe4000fffe0ff */
[----:B------:R-:W-:Y:S01]  /*1880*/  UIADD3.X UR21, UPT, UPT, URZ, UR23, URZ, UP0, !UPT ;  /* 0x00000017ff157290 */ /* 0x000fe200087fe4ff */
[----:B------:R1:W1:Y:S01]  /*1890*/  SYNCS.PHASECHK.TRANS64.TRYWAIT P0, [UR8+0x18], R2 ;  /* 0x00001802ff0075a7 */ /* 0x0002620008001108 */
[----:B------:R-:W-:Y:S01]  /*18a0*/  ULEA UR8, UR17, UR4, 0xd ;  /* 0x0000000411087291 */ /* 0x000fe2000f8e68ff */
[----:B------:R-:W-:Y:S01]  /*18b0*/  UMOV UR18, 0x0 ;  /* 0x0000000000127882 */ /* 0x000fe20000000000 */
[----:B------:R-:W-:-:S02]  /*18c0*/  UMOV UR19, 0x10000000 ;  /* 0x1000000000137882 */ /* 0x000fc40000000000 */
[----:B------:R-:W-:Y:S01]  /*18d0*/  UIADD3 UR8, UPT, UPT, UR8, 0x7c00, URZ ;  /* 0x00007c0008087890 */ /* 0x000fe2000fffe0ff */
[----:B------:R1:W-:Y:S01]  /*18e0*/  UTMALDG.3D [UR32], [UR26], desc[UR18] ;  /* 0x000012201a0075b4 */ /* 0x0003e20008011000 */
[----:B------:R-:W-:Y:S01]  /*18f0*/  UMOV UR12, UR36 ;  /* 0x00000024000c7c82 */ /* 0x000fe20008000000 */
[----:B------:R-:W-:Y:S01]  /*1900*/  UMOV UR9, UR33 ;  /* 0x0000002100097c82 */ /* 0x000fe20008000000 */
[----:B------:R-:W-:Y:S01]  /*1910*/  UMOV UR10, UR34 ;  /* 0x00000022000a7c82 */ /* 0x000fe20008000000 */
[----:B------:R-:W-:Y:S01]  /*1920*/  UIADD3 UR16, UPT, UPT, UR16, 0x1, URZ ;  /* 0x0000000110107890 */ /* 0x000fe2000fffe0ff */
[----:B------:R-:W-:Y:S01]  /*1930*/  UMOV UR24, UR5 ;  /* 0x0000000500187c82 */ /* 0x000fe20008000000 */
[----:B------:R-:W-:Y:S02]  /*1940*/  UMOV UR17, UR6 ;  /* 0x0000000600117c82 */ /* 0x000fe40008000000 */
[----:B------:R1:W-:Y:S01]  /*1950*/  UTMALDG.3D [UR8], [UR20], desc[UR18] ;  /* 0x00001208140075b4 */ /* 0x0003e20008011000 */
[----:B------:R-:W-:-:S09]  /*1960*/  UISETP.NE.AND UP0, UPT, UR16, UR5, UPT ;  /* 0x000000051000728c */ /* 0x000fd2000bf05270 */
[----:B------:R-:W-:Y:S05]  /*1970*/  BRA.U UP0, `(.L_x_25) ;  /* 0xfffffffd00607547 */ /* 0x000fea000b83ffff */
.L_x_20:
[----:B-1----:R-:W-:Y:S01]  /*1980*/  ULEA UR8, UR6, UR4, 0x3 ;  /* 0x0000000406087291 */ /* 0x002fe2000f8e18ff */
[----:B------:R-:W-:Y:S01]  /*1990*/  SHF.L.U32 R2, R15, 0x1f, RZ ;  /* 0x0000001f0f027819 */ /* 0x000fe200000006ff */
[----:B------:R-:W-:Y:S01]  /*19a0*/  @!P1 SYNCS.ARRIVE.TRANS64.A1T0 RZ, [UR4+0x78], RZ ;  /* 0x000078ffffff99a7 */ /* 0x000fe20008100004 */
[----:B------:R-:W-:-:S06]  /*19b0*/  UISETP.GT.AND UP0, UPT, UR15, UR14, UPT ;  /* 0x0000000e0f00728c */ /* 0x000fcc000bf04270 */
[----:B--2---:R1:W2:Y:S03]  /*19c0*/  SYNCS.PHASECHK.TRANS64.TRYWAIT P0, [UR8+0x18], R2 ;  /* 0x00001802ff0075a7 */ /* 0x0042a60008001108 */
[----:B------:R-:W-:Y:S05]  /*19d0*/  BRA.U !UP0, `(.L_x_26) ;  /* 0x0000000108ac7547 */ /* 0x000fea000b800000 */
[----:B------:R-:W-:Y:S01]  /*19e0*/  UIADD3 UR21, UPT, UPT, UR7, UR24, URZ ;  /* 0x0000001807157290 */ /* 0x000fe2000fffe0ff */
[----:B------:R-:W-:-:S11]  /*19f0*/  UMOV UR25, UR6 ;  /* 0x0000000600197c82 */ /* 0x000fd60008000000 */
.L_x_31:
[----:B-1----:R-:W-:Y:S01]  /*1a00*/  ULEA UR17, UR25, UR4, 0x3 ;  /* 0x0000000419117291 */ /* 0x002fe2000f8e18ff */
[----:B--2---:R-:W-:Y:S01]  /*1a10*/  @!P5 MOV R3, 0x2800 ;  /* 0x000028000003d802 */ /* 0x004fe20000000f00 */
[----:B--2---:R-:W-:Y:S10]  /*1a20*/  @P0 BRA `(.L_x_27) ;  /* 0x00000000000c0947 */ /* 0x004ff40003800000 */
[----:B------:R-:W-:-:S04]  /*1a30*/  SHF.L.U32 R5, R15, 0x1f, RZ ;  /* 0x0000001f0f057819 */ /* 0x000fc800000006ff */
[----:B------:R-:W2:Y:S02]  /*1a40*/  SYNCS.PHASECHK.TRANS64.TRYWAIT P0, [UR17+0x18], R5 ;  /* 0x00001805ff0075a7 */ /* 0x000ea40008001111 */
[----:B--2---:R-:W-:Y:S05]  /*1a50*/  @!P0 BRA `(.L_x_28) ;  /* 0x0000007400308947 */ /* 0x004fea0003800000 */
.L_x_27:
[----:B------:R2:W-:Y:S01]  /*1a60*/  @!P5 SYNCS.ARRIVE.TRANS64 RZ, [UR17], R3 ;  /* 0x00000003ffffd9a7 */ /* 0x0005e20008000011 */
[----:B------:R-:W-:Y:S04]  /*1a70*/  BSSY.RECONVERGENT B0, `(.L_x_29) ;  /* 0x0000003000007945 */ /* 0x000fe80003800200 */
[----:B------:R-:W-:Y:S05]  /*1a80*/  @P4 BRA `(.L_x_30) ;  /* 0x0000000000044947 */ /* 0x000fea0003800000 */
[----:B------:R-:W-:Y:S05]  /*1a90*/  BPT.TRAP 0x1 ;  /* 0x000000040000795c */ /* 0x000fea0000300000 */
.L_x_30:
[----:B------:R-:W-:Y:S05]  /*1aa0*/  BSYNC.RECONVERGENT B0 ;  /* 0x0000000000007941 */ /* 0x000fea0003800200 */
.L_x_29:
        /* <DEDUP_REMOVED lines=10> */
[----:B------:R-:W-:Y:S01]  /*1b50*/  UIADD3 UR16, UPT, UPT, UR16, 0x6400, URZ ;  /* 0x0000640010107890 */ /* 0x000fe2000fffe0ff */
[----:B-1----:R-:W-:Y:S01]  /*1b60*/  SHF.L.U32 R2, R15, 0x1f, RZ ;  /* 0x0000001f0f027819 */ /* 0x002fe200000006ff */
[----:B------:R-:W-:Y:S02]  /*1b70*/  UIADD3.X UR31, UPT, UPT, URZ, UR23, URZ, UP1, !UPT ;  /* 0x00000017ff1f7290 */ /* 0x000fe40008ffe4ff */
[----:B------:R-:W-:Y:S01]  /*1b80*/  UIADD3.X UR29, UPT, UPT, URZ, UR23, URZ, UP0, !UPT ;  /* 0x00000017ff1d7290 */ /* 0x000fe200087fe4ff */
[----:B------:R1:W1:Y:S01]  /*1b90*/  SYNCS.PHASECHK.TRANS64.TRYWAIT P0, [UR8+0x18], R2 ;  /* 0x00001802ff0075a7 */ /* 0x0002620008001108 */
[----:B------:R-:W-:Y:S01]  /*1ba0*/  ULEA UR8, UR25, UR4, 0xd ;  /* 0x0000000419087291 */ /* 0x000fe2000f8e68ff */
[----:B------:R-:W-:Y:S01]  /*1bb0*/  UMOV UR26, 0x0 ;  /* 0x00000000001a7882 */ /* 0x000fe20000000000 */
[----:B------:R-:W-:-:S02]  /*1bc0*/  UMOV UR27, 0x10000000 ;  /* 0x10000000001b7882 */ /* 0x000fc40000000000 */
[----:B------:R-:W-:Y:S01]  /*1bd0*/  UIADD3 UR8, UPT, UPT, UR8, 0x7c00, URZ ;  /* 0x00007c0008087890 */ /* 0x000fe2000fffe0ff */
[----:B------:R-:W-:Y:S01]  /*1be0*/  UMOV UR19, UR35 ;  /* 0x0000002300137c82 */ /* 0x000fe20008000000 */
[----:B------:R-:W-:Y:S01]  /*1bf0*/  UMOV UR20, UR36 ;  /* 0x0000002400147c82 */ /* 0x000fe20008000000 */
[----:B------:R-:W-:Y:S01]  /*1c00*/  UMOV UR12, UR36 ;  /* 0x00000024000c7c82 */ /* 0x000fe20008000000 */
[----:B------:R-:W-:Y:S01]  /*1c10*/  UMOV UR9, UR17 ;  /* 0x0000001100097c82 */ /* 0x000fe20008000000 */
[----:B------:R-:W-:Y:S01]  /*1c20*/  UMOV UR10, UR18 ;  /* 0x00000012000a7c82 */ /* 0x000fe20008000000 */
[----:B------:R1:W-:Y:S01]  /*1c30*/  UTMALDG.3D [UR16], [UR30], desc[UR26] ;  /* 0x00001a101e0075b4 */ /* 0x0003e20008011000 */
[----:B------:R-:W-:Y:S01]  /*1c40*/  UIADD3 UR24, UPT, UPT, UR24, 0x1, URZ ;  /* 0x0000000118187890 */ /* 0x000fe2000fffe0ff */
[----:B------:R-:W-:-:S03]  /*1c50*/  UMOV UR25, UR6 ;  /* 0x0000000600197c82 */ /* 0x000fc60008000000 */
[----:B------:R-:W-:Y:S01]  /*1c60*/  UISETP.NE.AND UP0, UPT, UR24, UR21, UPT ;  /* 0x000000151800728c */ /* 0x000fe2000bf05270 */
[----:B------:R1:W-:Y:S08]  /*1c70*/  UTMALDG.3D [UR8], [UR28], desc[UR26] ;  /* 0x00001a081c0075b4 */ /* 0x0003f00008011000 */
[----:B------:R-:W-:Y:S05]  /*1c80*/  BRA.U UP0, `(.L_x_31) ;  /* 0xfffffffd005c7547 */ /* 0x000fea000b83ffff */
.L_x_26:
[C---:B-1----:R-:W-:Y:S01]  /*1c90*/  LEA R2, R14.reuse, UR4, 0x3 ;  /* 0x000000040e027c11 */ /* 0x042fe2000f8e18ff */
[----:B------:R-:W-:Y:S01]  /*1ca0*/  NOP ;  /* 0x0000000000007918 */ /* 0x000fe20000000000 */
[----:B--2---:R-:W-:Y:S02]  /*1cb0*/  SHF.L.U32 R3, R13, 0x1f, RZ ;  /* 0x0000001f0d037819 */ /* 0x004fe400000006ff */
[----:B------:R-:W-:Y:S02]  /*1cc0*/  LEA R4, R14, UR4, 0x4 ;  /* 0x000000040e047c11 */ /* 0x000fe4000f8e20ff */
[----:B------:R-:W1:Y:S02]  /*1cd0*/  SYNCS.PHASECHK.TRANS64.TRYWAIT P0, [R2+URZ+0x80], R3 ;  /* 0x00008003020075a7 */ /* 0x000e6400080011ff */
[----:B-1----:R-:W-:Y:S05]  /*1ce0*/  @!P0 BRA `(.L_x_32) ;  /* 0x0000007000a48947 */ /* 0x002fea0003800000 */
.L_x_127:
[----:B------:R-:W2:Y:S01]  /*1cf0*/  LDS.128 R4, [R4+0x110] ;  /* 0x0001100004047984 */ /* 0x000ea20000000c00 */
[----:B---3--:R-:W-:Y:S01]  /*1d00*/  ISETP.GE.AND P0, PT, R40, 0x1, PT ;  /* 0x000000012800780c */ /* 0x008fe20003f06270 */
[----:B-1----:R-:W-:Y:S01]  /*1d10*/  VIADD R2, R2, 0x90 ;  /* 0x0000009002027836 */ /* 0x002fe20000000000 */
[----:B------:R-:W-:Y:S01]  /*1d20*/  @!PT LDS RZ, [RZ] ;  /* 0x00000000fffff984 */ /* 0x000fe20000000800 */
[----:B------:R-:W-:Y:S01]  /*1d30*/  @!PT LDS RZ, [RZ] ;  /* 0x00000000fffff984 */ /* 0x000fe20000000800 */
[----:B------:R-:W-:Y:S01]  /*1d40*/  @!PT LDS RZ, [RZ] ;  /* 0x00000000fffff984 */ /* 0x000fe20000000800 */
[----:B------:R-:W-:Y:S01]  /*1d50*/  @!PT LDS RZ, [RZ] ;  /* 0x00000000fffff984 */ /* 0x000fe20000000800 */
[----:B------:R1:W-:Y:S06]  /*1d60*/  MEMBAR.ALL.CTA ;  /* 0x0000000000007992 */ /* 0x0003ec0000008000 */
[----:B-1----:R-:W1:Y:S01]  /*1d70*/  FENCE.VIEW.ASYNC.S ;  /* 0x00000000000073c6 */ /* 0x002e620000000000 */
[----:B------:R-:W-:-:S04]  /*1d80*/  PRMT R2, RZ, 0x654, R2 ;  /* 0x00000654ff027816 */ /* 0x000fc80000000002 */
[----:B-1----:R1:W-:Y:S01]  /*1d90*/  SYNCS.ARRIVE.TRANS64.RED.A1T0 RZ, [R2+URZ], RZ ;  /* 0x000000ff02ff79a7 */ /* 0x0023e200081004ff */
[----:B--2---:R-:W-:-:S13]  /*1da0*/  LOP3.LUT P2, RZ, R6, 0x1, RZ, 0xc0, !PT ;  /* 0x0000000106ff7812 */ /* 0x004fda000784c0ff */
[----:B------:R-:W-:Y:S01]  /*1db0*/  @P2 SHF.R.U32.HI R3, RZ, 0x10, R5 ;  /* 0x00000010ff032819 */ /* 0x000fe20000011605 */
[----:B------:R-:W-:Y:S01]  /*1dc0*/  VOTEU.ANY UP0, P2 ;  /* 0x0000000000ff7886 */ /* 0x000fe20001000100 */
[----:B------:R-:W-:Y:S02]  /*1dd0*/  @P2 MOV R11, R4 ;  /* 0x00000004000b2202 */ /* 0x000fe40000000f00 */
[----:B------:R-:W-:Y:S02]  /*1de0*/  @P2 R2UR.BROADCAST UR8, R3 ;  /* 0x00000000030822ca */ /* 0x000fe400008e0000 */
[----:B------:R-:W-:-:S11]  /*1df0*/  @P2 LOP3.LUT R8, R5, 0xffff, RZ, 0xc0, !PT ;  /* 0x0000ffff05082812 */ /* 0x000fd600078ec0ff */
[----:B------:R-:W-:Y:S01]  /*1e00*/  @UP0 UMOV UR36, UR8 ;  /* 0x0000000800240c82 */ /* 0x000fe20008000000 */
[----:B-1----:R-:W-:Y:S05]  /*1e10*/  @!P0 BRA `(.L_x_33) ;  /* 0x0000000000b88947 */ /* 0x002fea0003800000 */
[----:B------:R-:W4:Y:S01]  /*1e20*/  LDC.64 R4, c[0x0][0xb18] ;  /* 0x0002c600ff047b82 */ /* 0x000f220000000a00 */
[----:B------:R-:W-:-:S07]  /*1e30*/  ISETP.NE.AND P3, PT, R40, 0x1, PT ;  /* 0x000000012800780c */ /* 0x000fce0003f65270 */
[----:B------:R-:W1:Y:S08]  /*1e40*/  LDC.64 R6, c[0x0][0xb10] ;  /* 0x0002c400ff067b82 */ /* 0x000e700000000a00 */
[----:B------:R-:W2:Y:S08]  /*1e50*/  LDC R16, c[0x0][0xb20] ;  /* 0x0002c800ff107b82 */ /* 0x000eb00000000800 */
[----:B------:R-:W3:Y:S01]  /*1e60*/  LDC R18, c[0x0][0xb0c] ;  /* 0x0002c300ff127b82 */ /* 0x000ee20000000800 */
[----:B----4-:R-:W-:Y:S01]  /*1e70*/  IMAD.HI.U32 R17, R0, R5, RZ ;  /* 0x0000000500117227 */ /* 0x010fe200078e00ff */
[----:B------:R-:W-:-:S03]  /*1e80*/  ISETP.NE.AND P0, PT, R4, 0x1, PT ;  /* 0x000000010400780c */ /* 0x000fc60003f05270 */
[----:B------:R-:W-:-:S03]  /*1e90*/  IMAD.HI.U32 R5, R8, R5, RZ ;  /* 0x0000000508057227 */ /* 0x000fc600078e00ff */
[----:B------:R-:W4:Y:S01]  /*1ea0*/  LDC.64 R2, c[0x0][0xb28] ;  /* 0x0002ca00ff027b82 */ /* 0x000f220000000a00 */
[----:B-1----:R-:W-:-:S04]  /*1eb0*/  IMAD.HI.U32 R20, R9, R6, RZ ;  /* 0x0000000609147227 */ /* 0x002fc800078e00ff */
[----:B------:R-:W-:Y:S01]  /*1ec0*/  IMAD.HI.U32 R22, R11, R6, RZ ;  /* 0x000000060b167227 */ /* 0x000fe200078e00ff */
[----:B------:R-:W-:Y:S02]  /*1ed0*/  SHF.R.U32.HI R20, RZ, R7, R20 ;  /* 0x00000007ff147219 */ /* 0x000fe40000011614 */
[-C--:B--2---:R-:W-:Y:S02]  /*1ee0*/  SHF.R.U32.HI R17, RZ, R16.reuse, R17 ;  /* 0x00000010ff117219 */ /* 0x084fe40000011611 */
[----:B------:R-:W-:Y:S02]  /*1ef0*/  SHF.R.U32.HI R5, RZ, R16, R5 ;  /* 0x00000010ff057219 */ /* 0x000fe40000011605 */
[----:B------:R-:W-:Y:S02]  /*1f00*/  SEL R17, R0, R17, !P0 ;  /* 0x0000001100117207 */ /* 0x000fe40004000000 */
[----:B------:R-:W-:Y:S02]  /*1f10*/  SHF.R.U32.HI R22, RZ, R7, R22 ;  /* 0x00000007ff167219 */ /* 0x000fe40000011616 */
[----:B---3--:R-:W-:-:S02]  /*1f20*/  ISETP.NE.AND P1, PT, R18, 0x1, PT ;  /* 0x000000011200780c */ /* 0x008fc40003f25270 */
[----:B------:R-:W-:Y:S02]  /*1f30*/  SEL R5, R8, R5, !P0 ;  /* 0x0000000508057207 */ /* 0x000fe40004000000 */
[----:B------:R-:W-:Y:S02]  /*1f40*/  SEL R19, R9, R20, !P1 ;  /* 0x0000001409137207 */ /* 0x000fe40004800000 */
[----:B------:R-:W-:Y:S01]  /*1f50*/  SEL R7, R11, R22, !P1 ;  /* 0x000000160b077207 */ /* 0x000fe20004800000 */
[----:B----4-:R-:W-:-:S04]  /*1f60*/  IMAD.HI.U32 R20, R17, R2, RZ ;  /* 0x0000000211147227 */ /* 0x010fc800078e00ff */
[----:B------:R-:W-:Y:S01]  /*1f70*/  IMAD.HI.U32 R6, R19, R2, RZ ;  /* 0x0000000213067227 */ /* 0x000fe200078e00ff */
[----:B------:R-:W-:-:S04]  /*1f80*/  @P3 SHF.R.U32.HI R17, RZ, R3, R20 ;  /* 0x00000003ff113219 */ /* 0x000fc80000011614 */
[----:B------:R-:W-:Y:S01]  /*1f90*/  @P3 SHF.R.U32.HI R19, RZ, R3, R6 ;  /* 0x00000003ff133219 */ /* 0x000fe20000011606 */
[----:B------:R-:W-:-:S04]  /*1fa0*/  IMAD R17, R40, R17, RZ ;  /* 0x0000001128117224 */ /* 0x000fc800078e02ff */
[----:B------:R-:W-:Y:S01]  /*1fb0*/  IMAD R6, R40, R19, RZ ;  /* 0x0000001328067224 */ /* 0x000fe200078e02ff */
[C---:B------:R-:W-:Y:S02]  /*1fc0*/  ISETP.GE.AND P0, PT, R5.reuse, R17, PT ;  /* 0x000000110500720c */ /* 0x040fe40003f06270 */
[----:B------:R-:W-:Y:S02]  /*1fd0*/  IADD3 R17, PT, PT, -R5, RZ, RZ ;  /* 0x000000ff05117210 */ /* 0x000fe40007ffe1ff */
[----:B------:R-:W-:Y:S01]  /*1fe0*/  ISETP.GE.OR P0, PT, R7, R6, P0 ;  /* 0x000000060700720c */ /* 0x000fe20000706670 */
[----:B------:R-:W-:-:S04]  /*1ff0*/  IMAD.HI.U32 R6, R5, R2, RZ ;  /* 0x0000000205067227 */ /* 0x000fc800078e00ff */
[----:B------:R-:W-:Y:S01]  /*2000*/  IMAD R8, R4, R17, R8 ;  /* 0x0000001104087224 */ /* 0x000fe200078e0208 */
[----:B------:R-:W-:-:S04]  /*2010*/  SHF.R.U32.HI R6, RZ, R3, R6 ;  /* 0x00000003ff067219 */ /* 0x000fc80000011606 */
[----:B------:R-:W-:-:S03]  /*2020*/  SEL R6, R5, R6, !P3 ;  /* 0x0000000605067207 */ /* 0x000fc60005800000 */
[----:B------:R-:W-:-:S04]  /*2030*/  @!P0 IMAD.HI.U32 R16, R7, R2, RZ ;  /* 0x0000000207108227 */ /* 0x000fc800078e00ff */
[----:B------:R-:W-:Y:S01]  /*2040*/  IMAD.MOV R2, RZ, RZ, -R6 ;  /* 0x000000ffff027224 */ /* 0x000fe200078e0a06 */
[----:B------:R-:W-:-:S03]  /*2050*/  @!P0 SHF.R.U32.HI R16, RZ, R3, R16 ;  /* 0x00000003ff108219 */ /* 0x000fc60000011610 */
[----:B------:R-:W-:Y:S01]  /*2060*/  IMAD R2, R40, R2, R5 ;  /* 0x0000000228027224 */ /* 0x000fe200078e0205 */
        /* <DEDUP_REMOVED lines=9> */
.L_x_33:
[----:B------:R-:W1:Y:S02]  /*2100*/  LDCU UR8, c[0x0][0xb30] ;  /* 0x00016600ff0877ac */ /* 0x000e640008000800 */
[----:B-1----:R-:W-:-:S09]  /*2110*/  UISETP.NE.AND UP0, UPT, UR8, 0x1, UPT ;  /* 0x000000010800788c */ /* 0x002fd2000bf05270 */
[----:B------:R-:W-:Y:S05]  /*2120*/  BRA.U UP0, `(.L_x_34) ;  /* 0x0000000100407547 */ /* 0x000fea000b800000 */
[----:B------:R-:W1:Y:S08]  /*2130*/  LDC.64 R4, c[0x0][0xb10] ;  /* 0x0002c400ff047b82 */ /* 0x000e700000000a00 */
[----:B------:R-:W2:Y:S08]  /*2140*/  LDC.64 R2, c[0x0][0xb18] ;  /* 0x0002c600ff027b82 */ /* 0x000eb00000000a00 */
[----:B------:R-:W3:Y:S08]  /*2150*/  LDC R6, c[0x0][0xb20] ;  /* 0x0002c800ff067b82 */ /* 0x000ef00000000800 */
[----:B------:R-:W4:Y:S01]  /*2160*/  LDC R16, c[0x0][0xb0c] ;  /* 0x0002c300ff107b82 */ /* 0x000f220000000800 */
[----:B-1----:R-:W-:-:S05]  /*2170*/  IMAD.HI.U32 R4, R11, R4, RZ ;  /* 0x000000040b047227 */ /* 0x002fca00078e00ff */
[----:B------:R-:W-:Y:S01]  /*2180*/  SHF.R.U32.HI R4, RZ, R5, R4 ;  /* 0x00000005ff047219 */ /* 0x000fe20000011604 */
[----:B--2---:R-:W-:Y:S01]  /*2190*/  IMAD.HI.U32 R3, R8, R3, RZ ;  /* 0x0000000308037227 */ /* 0x004fe200078e00ff */
[----:B------:R-:W-:-:S04]  /*21a0*/  ISETP.NE.AND P0, PT, R2, 0x1, PT ;  /* 0x000000010200780c */ /* 0x000fc80003f05270 */
[----:B---3--:R-:W-:-:S04]  /*21b0*/  SHF.R.U32.HI R3, RZ, R6, R3 ;  /* 0x00000006ff037219 */ /* 0x008fc80000011603 */
[----:B------:R-:W-:Y:S02]  /*21c0*/  SEL R3, R8, R3, !P0 ;  /* 0x0000000308037207 */ /* 0x000fe40004000000 */
[----:B----4-:R-:W-:-:S04]  /*21d0*/  ISETP.NE.AND P1, PT, R16, 0x1, PT ;  /* 0x000000011000780c */ /* 0x010fc80003f25270 */
[----:B------:R-:W-:-:S05]  /*21e0*/  SEL R4, R11, R4, !P1 ;  /* 0x000000040b047207 */ /* 0x000fca0004800000 */
[----:B------:R-:W-:Y:S02]  /*21f0*/  IMAD.IADD R5, R3, 0x1, -R4 ;  /* 0x0000000103057824 */ /* 0x000fe400078e0a04 */
[----:B------:R-:W-:Y:S02]  /*2200*/  IMAD.IADD R3, R4, 0x1, -R3 ;  /* 0x0000000104037824 */ /* 0x000fe400078e0a03 */
[----:B------:R-:W-:Y:S02]  /*2210*/  IMAD R11, R5, R16, R11 ;  /* 0x00000010050b7224 */ /* 0x000fe400078e020b */
[----:B------:R-:W-:-:S07]  /*2220*/  IMAD R8, R3, R2, R8 ;  /* 0x0000000203087224 */ /* 0x000fce00078e0208 */
.L_x_34:
[----:B------:R-:W-:Y:S01]  /*2230*/  VIADD R14, R14, 0x1 ;  /* 0x000000010e0e7836 */ /* 0x000fe20000000000 */
[----:B------:R-:W-:Y:S01]  /*2240*/  PLOP3.LUT P1, PT, PT, PT, PT, 0x80, 0x8 ;  /* 0x000000000008781c */ /* 0x000fe20003f2f070 */
[----:B------:R-:W-:Y:S02]  /*2250*/  IMAD.IADD R21, R11, 0x1, R90 ;  /* 0x000000010b157824 */ /* 0x000fe400078e025a */
[----:B------:R-:W-:Y:S01]  /*2260*/  IMAD.IADD R20, R8, 0x1, R83 ;  /* 0x0000000108147824 */ /* 0x000fe200078e0253 */
[----:B------:R-:W-:-:S04]  /*2270*/  ISETP.NE.AND P0, PT, R14, 0x2, PT ;  /* 0x000000020e00780c */ /* 0x000fc80003f05270 */
[----:B------:R-:W-:Y:S02]  /*2280*/  SEL R2, RZ, 0x1, P0 ;  /* 0x00000001ff027807 */ /* 0x000fe40000000000 */
[----:B------:R-:W-:Y:S02]  /*2290*/  SEL R14, R14, RZ, P0 ;  /* 0x000000ff0e0e7207 */ /* 0x000fe40000000000 */
[----:B------:R-:W-:Y:S01]  /*22a0*/  LOP3.LUT R13, R13, R2, RZ, 0x3c, !PT ;  /* 0x000000020d0d7212 */ /* 0x000fe200078e3cff */
[----:B------:R-:W-:Y:S06]  /*22b0*/  @P2 BRA `(.L_x_35) ;  /* 0xfffffff000982947 */ /* 0x000fec000383ffff */
[----:B------:R-:W-:Y:S01]  /*22c0*/  UIADD3 UR4, UPT, UPT, UR4, 0x18, URZ ;  /* 0x0000001804047890 */ /* 0x000fe2000fffe0ff */
[----:B------:R-:W-:-:S03]  /*22d0*/  SHF.L.U32 R3, R15, 0x1f, RZ ;  /* 0x0000001f0f037819 */ /* 0x000fc600000006ff */
[----:B------:R-:W-:-:S09]  /*22e0*/  ULEA UR5, UR6, UR4, 0x3 ;  /* 0x0000000406057291 */ /* 0x000fd2000f8e18ff */
[----:B------:R-:W1:Y:S02]  /*22f0*/  SYNCS.PHASECHK.TRANS64.TRYWAIT P0, [UR5], R3 ;  /* 0x00000003ff0075a7 */ /* 0x000e640008001105 */
[----:B-1----:R-:W-:Y:S05]  /*2300*/  @!P0 BRA `(.L_x_36) ;  /* 0x0000006c00308947 */ /* 0x002fea0003800000 */
.L_x_129:
[----:B------:R-:W-:-:S04]  /*2310*/  UIADD3 UR6, UPT, UPT, UR6, 0x1, URZ ;  /* 0x0000000106067890 */ /* 0x000fc8000fffe0ff */
[----:B------:R-:W-:-:S04]  /*2320*/  UISETP.NE.AND UP0, UPT, UR6, 0x3, UPT ;  /* 0x000000030600788c */ /* 0x000fc8000bf05270 */
[----:B------:R-:W-:Y:S02]  /*2330*/  USEL UR7, URZ, 0x1, UP0 ;  /* 0x00000001ff077887 */ /* 0x000fe40008000000 */
[----:B------:R-:W-:-:S04]  /*2340*/  USEL UR6, UR6, URZ, UP0 ;  /* 0x000000ff06067287 */ /* 0x000fc80008000000 */
[----:B------:R-:W-:Y:S01]  /*2350*/  ULEA UR5, UR6, UR4, 0x3 ;  /* 0x0000000406057291 */ /* 0x000fe2000f8e18ff */
[----:B------:R-:W-:-:S04]  /*2360*/  LOP3.LUT R15, R15, UR7, RZ, 0x3c, !PT ;  /* 0x000000070f0f7c12 */ /* 0x000fc8000f8e3cff */
[----:B-1----:R-:W-:-:S04]  /*2370*/  SHF.L.U32 R3, R15, 0x1f, RZ ;  /* 0x0000001f0f037819 */ /* 0x002fc800000006ff */
[----:B------:R-:W1:Y:S02]  /*2380*/  SYNCS.PHASECHK.TRANS64.TRYWAIT P0, [UR5], R3 ;  /* 0x00000003ff0075a7 */ /* 0x000e640008001105 */
[----:B-1----:R-:W-:Y:S05]  /*2390*/  @!P0 BRA `(.L_x_37) ;  /* 0x0000006c00248947 */ /* 0x002fea0003800000 */
.L_x_131:
[----:B------:R-:W-:-:S04]  /*23a0*/  UIADD3 UR6, UPT, UPT, UR6, 0x1, URZ ;  /* 0x0000000106067890 */ /* 0x000fc8000fffe0ff */
[----:B------:R-:W-:-:S04]  /*23b0*/  UISETP.NE.AND UP0, UPT, UR6, 0x3, UPT ;  /* 0x000000030600788c */ /* 0x000fc8000bf05270 */
[----:B------:R-:W-:Y:S02]  /*23c0*/  USEL UR5, URZ, 0x1, UP0 ;  /* 0x00000001ff057887 */ /* 0x000fe40008000000 */
[----:B------:R-:W-:-:S04]  /*23d0*/  USEL UR6, UR6, URZ, UP0 ;  /* 0x000000ff06067287 */ /* 0x000fc80008000000 */
[----:B------:R-:W-:Y:S01]  /*23e0*/  ULEA UR6, UR6, UR4, 0x3 ;  /* 0x0000000406067291 */ /* 0x000fe2000f8e18ff */
[----:B-1----:R-:W-:-:S04]  /*23f0*/  LOP3.LUT R3, R15, UR5, RZ, 0x3c, !PT ;  /* 0x000000050f037c12 */ /* 0x002fc8000f8e3cff */
[----:B------:R-:W-:Y:S01]  /*2400*/  SHF.L.U32 R3, R3, 0x1f, RZ ;  /* 0x0000001f03037819 */ /* 0x000fe200000006ff */
[----:B----4-:R-:W-:-:S07]  /*2410*/  IMAD.U32 R0, RZ, RZ, UR6 ;  /* 0x00000006ff007e24 */ /* 0x010fce000f8e00ff */
.L_x_38:
[----:B-1----:R1:W2:Y:S02]  /*2420*/  SYNCS.PHASECHK.TRANS64.TRYWAIT P0, [R0+URZ], R3 ;  /* 0x00000003000075a7 */ /* 0x0022a400080011ff */
[----:B--2---:R-:W-:Y:S05]  /*2430*/  @!P0 NANOSLEEP.SYNCS 0x989680 ;  /* 0x009896800000895d */ /* 0x004fea0003900000 */
[----:B------:R-:W2:Y:S02]  /*2440*/  @!P0 SYNCS.PHASECHK.TRANS64 P0, [R0+URZ], R3 ;  /* 0x00000003000085a7 */ /* 0x000ea400080010ff */
[----:B--2---:R-:W-:Y:S05]  /*2450*/  @P0 EXIT ;  /* 0x000000000000094d */ /* 0x004fea0003800000 */
[----:B------:R-:W-:Y:S05]  /*2460*/  BRA `(.L_x_38) ;  /* 0xfffffffc00ec7947 */ /* 0x000fea000383ffff */
.L_x_17:
[----:B------:R-:W-:-:S04]  /*2470*/  UISETP.NE.AND UP1, UPT, UR37, URZ, UPT ;  /* 0x000000ff2500728c */ /* 0x000fc8000bf25270 */
[----:B------:R-:W-:-:S09]  /*2480*/  UISETP.NE.OR UP1, UPT, UR8, 0x1, UP1 ;  /* 0x000000010800788c */ /* 0x000fd20008f25670 */
[----:B------:R-:W-:Y:S05]  /*2490*/  BRA.U UP1, `(.L_x_39) ;  /* 0x0000000501487547 */ /* 0x000fea000b800000 */
[----:B------:R-:W-:Y:S01]  /*24a0*/  ISETP.NE.AND P2, PT, R2, RZ, PT ;  /* 0x000000ff0200720c */ /* 0x000fe20003f45270 */
[----:B------:R-:W-:Y:S01]  /*24b0*/  IMAD.MOV.U32 R12, RZ, RZ, 0x1 ;  /* 0x00000001ff0c7424 */ /* 0x000fe200078e00ff */
[----:B------:R-:W-:Y:S02]  /*24c0*/  CS2R R10, SRZ ;  /* 0x00000000000a7805 */ /* 0x000fe4000001ff00 */
[----:B------:R-:W-:Y:S01]  /*24d0*/  CS2R R8, SRZ ;  /* 0x0000000000087805 */ /* 0x000fe2000001ff00 */
[----:B------:R-:W-:Y:S01]  /*24e0*/  UMOV UR4, 0x400 ;  /* 0x0000040000047882 */ /* 0x000fe20000000000 */
[----:B------:R-:W-:Y:S01]  /*24f0*/  UMOV UR6, URZ ;  /* 0x000000ff00067c82 */ /* 0x000fe20008000000 */
[----:B------:R-:W-:-:S12]  /*2500*/  ULEA UR37, UR37, UR4, 0x18 ;  /* 0x0000000425257291 */ /* 0x000fd8000f8ec0ff */
.L_x_43:
[----:B------:R-:W-:Y:S02]  /*2510*/  LEA R0, R8, UR37, 0x3 ;  /* 0x0000002508007c11 */ /* 0x000fe4000f8e18ff */
[----:B------:R-:W-:-:S03]  /*2520*/  SHF.L.U32 R5, R9, 0x1f, RZ ;  /* 0x0000001f09057819 */ /* 0x000fc600000006ff */
[----:B------:R-:W-:Y:S01]  /*2530*/  VIADD R4, R0, 0xf0 ;  /* 0x000000f000047836 */ /* 0x000fe20000000000 */
[----:B------:R-:W1:Y:S02]  /*2540*/  SYNCS.PHASECHK.TRANS64.TRYWAIT P0, [R0+URZ+0xe0], R5 ;  /* 0x0000e005000075a7 */ /* 0x000e6400080011ff */
[----:B-1----:R-:W-:Y:S05]  /*2550*/  @!P0 BRA `(.L_x_40) ;  /* 0x0000006800cc8947 */ /* 0x002fea0003800000 */
.L_x_132:
[----:B------:R-:W-:Y:S01]  /*2560*/  ULEA UR5, UR6, UR37, 0x3 ;  /* 0x0000002506057291 */ /* 0x000fe2000f8e18ff */
[----:B------:R-:W-:Y:S02]  /*2570*/  PRMT R4, RZ, 0x654, R4 ;  /* 0x00000654ff047816 */ /* 0x000fe40000000004 */
[----:B-1----:R-:W-:Y:S01]  /*2580*/  SHF.L.U32 R5, R12, 0x1f, RZ ;  /* 0x0000001f0c057819 */ /* 0x002fe200000006ff */
[----:B------:R-:W-:Y:S01]  /*2590*/  UIADD3 UR4, UPT, UPT, UR5, 0x80, URZ ;  /* 0x0000008005047890 */ /* 0x000fe2000fffe0ff */
[----:B------:R1:W-:Y:S05]  /*25a0*/  SYNCS.ARRIVE.TRANS64.RED.A1T0 RZ, [R4+URZ], RZ ;  /* 0x000000ff04ff79a7 */ /* 0x0003ea00081004ff */
[----:B------:R-:W-:Y:S01]  /*25b0*/  IMAD.U32 R7, RZ, RZ, UR4 ;  /* 0x00000004ff077e24 */ /* 0x000fe2000f8e00ff */
[----:B------:R-:W2:Y:S04]  /*25c0*/  SYNCS.PHASECHK.TRANS64.TRYWAIT P0, [UR5+0x90], R5 ;  /* 0x00009005ff0075a7 */ /* 0x000ea80008001105 */
[----:B------:R-:W-:Y:S01]  /*25d0*/  PRMT R6, R2, 0x654, R7 ;  /* 0x0000065402067816 */ /* 0x000fe20000000007 */
[----:B-1----:R-:W-:Y:S01]  /*25e0*/  @!P2 IMAD.MOV.U32 R4, RZ, RZ, 0x10 ;  /* 0x00000010ff04a424 */ /* 0x002fe200078e00ff */
[----:B--2---:R-:W-:Y:S06]  /*25f0*/  @!P0 BRA `(.L_x_41) ;  /* 0x0000006800b88947 */ /* 0x004fec0003800000 */
.L_x_134:
[----:B------:R-:W-:Y:S01]  /*2600*/  ULEA UR4, UR6, UR37, 0x4 ;  /* 0x0000002506047291 */ /* 0x000fe2000f8e20ff */
[----:B------:R-:W-:Y:S01]  /*2610*/  SEL R3, R6, R3, !P2 ;  /* 0x0000000306037207 */ /* 0x000fe20005000000 */
[----:B------:R-:W-:Y:S01]  /*2620*/  UIADD3 UR5, UPT, UPT, UR5, 0x80, URZ ;  /* 0x0000008005057890 */ /* 0x000fe2000fffe0ff */
[----:B-1----:R-:W-:Y:S01]  /*2630*/  LEA R0, R11, UR37, 0x3 ;  /* 0x000000250b007c11 */ /* 0x002fe2000f8e18ff */
[----:B------:R-:W-:Y:S01]  /*2640*/  UIADD3 UR4, UPT, UPT, UR4, 0x110, URZ ;  /* 0x0000011004047890 */ /* 0x000fe2000fffe0ff */
[----:B------:R-:W-:Y:S01]  /*2650*/  SHF.L.U32 R5, R10, 0x1f, RZ ;  /* 0x0000001f0a057819 */ /* 0x000fe200000006ff */
[----:B------:R1:W-:Y:S01]  /*2660*/  @!P2 SYNCS.ARRIVE.TRANS64.RED RZ, [R3+URZ], R4 ;  /* 0x0000000403ffa9a7 */ /* 0x0003e200080004ff */
[----:B------:R-:W-:Y:S01]  /*2670*/  UIADD3 UR6, UPT, UPT, UR6, 0x1, URZ ;  /* 0x0000000106067890 */ /* 0x000fe2000fffe0ff */
[----:B------:R-:W-:-:S03]  /*2680*/  VIADD R8, R8, 0x1 ;  /* 0x0000000108087836 */ /* 0x000fc60000000000 */
[----:B------:R-:W-:Y:S02]  /*2690*/  UISETP.NE.AND UP0, UPT, UR6, 0x2, UPT ;  /* 0x000000020600788c */ /* 0x000fe4000bf05270 */
[----:B------:R-:W-:Y:S06]  /*26a0*/  UGETNEXTWORKID.BROADCAST [UR4], [UR5] ;  /* 0x00000000040073ca */ /* 0x000fec0008000100 */
[----:B------:R-:W-:Y:S01]  /*26b0*/  USEL UR4, URZ, 0x1, UP0 ;  /* 0x00000001ff047887 */ /* 0x000fe20008000000 */
[----:B------:R-:W-:Y:S01]  /*26c0*/  ISETP.NE.AND P0, PT, R8, 0x2, PT ;  /* 0x000000020800780c */ /* 0x000fe20003f05270 */
[----:B------:R-:W-:Y:S01]  /*26d0*/  USEL UR6, UR6, URZ, UP0 ;  /* 0x000000ff06067287 */ /* 0x000fe20008000000 */
[----:B------:R-:W2:Y:S03]  /*26e0*/  SYNCS.PHASECHK.TRANS64.TRYWAIT P1, [R0+URZ+0x80], R5 ;  /* 0x00008005000075a7 */ /* 0x000ea600080211ff */
[----:B------:R-:W-:Y:S01]  /*26f0*/  LOP3.LUT R12, R12, UR4, RZ, 0x3c, !PT ;  /* 0x000000040c0c7c12 */ /* 0x000fe2000f8e3cff */
[----:B-12---:R-:W-:Y:S07]  /*2700*/  @!P1 BRA `(.L_x_42) ;  /* 0x00000068008c9947 */ /* 0x006fee0003800000 */
.L_x_135:
[C---:B------:R-:W-:Y:S01]  /*2710*/  LEA R4, R11.reuse, UR37, 0x4 ;  /* 0x000000250b047c11 */ /* 0x040fe2000f8e20ff */
[----:B-1----:R-:W-:Y:S01]  /*2720*/  VIADD R0, R0, 0x90 ;  /* 0x0000009000007836 */ /* 0x002fe20000000000 */
[----:B------:R-:W-:Y:S01]  /*2730*/  SEL R8, R8, RZ, P0 ;  /* 0x000000ff08087207 */ /* 0x000fe20000000000 */
[----:B------:R-:W-:-:S03]  /*2740*/  VIADD R11, R11, 0x1 ;  /* 0x000000010b0b7836 */ /* 0x000fc60000000000 */
[----:B------:R-:W1:Y:S01]  /*2750*/  LDS.128 R4, [R4+0x110] ;  /* 0x0001100004047984 */ /* 0x000e620000000c00 */
[----:B------:R-:W-:Y:S02]  /*2760*/  PRMT R0, RZ, 0x654, R0 ;  /* 0x00000654ff007816 */ /* 0x000fe40000000000 */
[C---:B------:R-:W-:Y:S01]  /*2770*/  ISETP.NE.AND P1, PT, R11.reuse, 0x2, PT ;  /* 0x000000020b00780c */ /* 0x040fe20003f25270 */
[----:B------:R-:W-:Y:S01]  /*2780*/  @!PT LDS RZ, [RZ] ;  /* 0x00000000fffff984 */ /* 0x000fe20000000800 */
[----:B------:R-:W-:Y:S01]  /*2790*/  @!PT LDS RZ, [RZ] ;  /* 0x00000000fffff984 */ /* 0x000fe20000000800 */
[----:B------:R-:W-:Y:S01]  /*27a0*/  @!PT LDS RZ, [RZ] ;  /* 0x00000000fffff984 */ /* 0x000fe20000000800 */
[----:B------:R-:W-:Y:S01]  /*27b0*/  @!PT LDS RZ, [RZ] ;  /* 0x00000000fffff984 */ /* 0x000fe20000000800 */
[----:B------:R2:W-:Y:S06]  /*27c0*/  MEMBAR.ALL.CTA ;  /* 0x0000000000007992 */ /* 0x0005ec0000008000 */
[----:B--2---:R-:W2:Y:S01]  /*27d0*/  FENCE.VIEW.ASYNC.S ;  /* 0x00000000000073c6 */ /* 0x004ea20000000000 */
[----:B------:R-:W-:Y:S01]  /*27e0*/  SEL R11, R11, RZ, P1 ;  /* 0x000000ff0b0b7207 */ /* 0x000fe20000800000 */
[----:B--2---:R2:W-:Y:S01]  /*27f0*/  SYNCS.ARRIVE.TRANS64.RED.A1T0 RZ, [R0+URZ], RZ ;  /* 0x000000ff00ff79a7 */ /* 0x0045e200081004ff */
[----:B-1----:R-:W-:-:S02]  /*2800*/  LOP3.LUT P3, RZ, R6, 0x1, RZ, 0xc0, !PT ;  /* 0x0000000106ff7812 */ /* 0x002fc4000786c0ff */
[----:B------:R-:W-:-:S04]  /*2810*/  SEL R5, RZ, 0x1, P1 ;  /* 0x00000001ff057807 */ /* 0x000fc80000800000 */
[----:B------:R-:W-:Y:S02]  /*2820*/  LOP3.LUT R10, R10, R5, RZ, 0x3c, !PT ;  /* 0x000000050a0a7212 */ /* 0x000fe400078e3cff */
[----:B--2---:R-:W-:-:S04]  /*2830*/  SEL R0, RZ, 0x1, P0 ;  /* 0x00000001ff007807 */ /* 0x004fc80000000000 */
[----:B------:R-:W-:Y:S01]  /*2840*/  LOP3.LUT R9, R9, R0, RZ, 0x3c, !PT ;  /* 0x0000000009097212 */ /* 0x000fe200078e3cff */
[----:B------:R-:W-:Y:S06]  /*2850*/  @P3 BRA `(.L_x_43) ;  /* 0xfffffffc002c3947 */ /* 0x000fec000383ffff */
[----:B------:R-:W-:Y:S01]  /*2860*/  ULEA UR5, UR6, UR37, 0x3 ;  /* 0x0000002506057291 */ /* 0x000fe2000f8e18ff */
[----:B------:R-:W-:-:S08]  /*2870*/  SHF.L.U32 R3, R12, 0x1f, RZ ;  /* 0x0000001f0c037819 */ /* 0x000fd000000006ff */
[----:B------:R-:W1:Y:S02]  /*2880*/  SYNCS.PHASECHK.TRANS64 P0, [UR5+0x90], R3 ;  /* 0x00009003ff0075a7 */ /* 0x000e640008001005 */
[----:B-1----:R-:W-:Y:S05]  /*2890*/  @P0 BRA `(.L_x_44) ;  /* 0x0000000000080947 */ /* 0x002fea0003800000 */
[----:B------:R-:W1:Y:S02]  /*28a0*/  SYNCS.PHASECHK.TRANS64.TRYWAIT P0, [UR5+0x90], R3 ;  /* 0x00009003ff0075a7 */ /* 0x000e640008001105 */
[----:B-1----:R-:W-:Y:S05]  /*28b0*/  @!P0 BRA `(.L_x_45) ;  /* 0x0000006800348947 */ /* 0x002fea0003800000 */
.L_x_44:
[----:B------:R-:W-:-:S04]  /*28c0*/  UIADD3 UR4, UPT, UPT, UR6, 0x1, URZ ;  /* 0x0000000106047890 */ /* 0x000fc8000fffe0ff */
[----:B------:R-:W-:-:S04]  /*28d0*/  UISETP.NE.AND UP0, UPT, UR4, 0x2, UPT ;  /* 0x000000020400788c */ /* 0x000fc8000bf05270 */
[----:B------:R-:W-:Y:S02]  /*28e0*/  USEL UR7, URZ, 0x1, UP0 ;  /* 0x00000001ff077887 */ /* 0x000fe40008000000 */
[----:B------:R-:W-:-:S04]  /*28f0*/  USEL UR4, UR4, URZ, UP0 ;  /* 0x000000ff04047287 */ /* 0x000fc80008000000 */
[----:B------:R-:W-:Y:S01]  /*2900*/  ULEA UR4, UR4, UR37, 0x3 ;  /* 0x0000002504047291 */ /* 0x000fe2000f8e18ff */
[----:B-1----:R-:W-:-:S04]  /*2910*/  LOP3.LUT R3, R12, UR7, RZ, 0x3c, !PT ;  /* 0x000000070c037c12 */ /* 0x002fc8000f8e3cff */
[----:B------:R-:W-:-:S04]  /*2920*/  SHF.L.U32 R0, R3, 0x1f, RZ ;  /* 0x0000001f03007819 */ /* 0x000fc800000006ff */
[----:B------:R-:W1:Y:S02]  /*2930*/  SYNCS.PHASECHK.TRANS64 P0, [UR4+0x90], R0 ;  /* 0x00009000ff0075a7 */ /* 0x000e640008001004 */
[----:B-1----:R-:W-:Y:S05]  /*2940*/  @P0 EXIT ;  /* 0x000000000000094d */ /* 0x002fea0003800000 */
[----:B------:R-:W-:Y:S02]  /*2950*/  SHF.L.U32 R3, R3, 0x1f, RZ ;  /* 0x0000001f03037819 */ /* 0x000fe400000006ff */
[----:B------:R-:W-:-:S07]  /*2960*/  MOV R0, UR4 ;  /* 0x0000000400007c02 */ /* 0x000fce0008000f00 */
.L_x_46:
[----:B-1----:R1:W2:Y:S02]  /*2970*/  SYNCS.PHASECHK.TRANS64.TRYWAIT P0, [R0+URZ+0x90], R3 ;  /* 0x00009003000075a7 */ /* 0x0022a400080011ff */
[----:B--2---:R-:W-:Y:S05]  /*2980*/  @!P0 NANOSLEEP.SYNCS 0x989680 ;  /* 0x009896800000895d */ /* 0x004fea0003900000 */
[----:B------:R-:W2:Y:S02]  /*2990*/  @!P0 SYNCS.PHASECHK.TRANS64 P0, [R0+URZ+0x90], R3 ;  /* 0x00009003000085a7 */ /* 0x000ea400080010ff */
[----:B--2---:R-:W-:Y:S05]  /*29a0*/  @P0 EXIT ;  /* 0x000000000000094d */ /* 0x004fea0003800000 */
[----:B------:R-:W-:Y:S05]  /*29b0*/  BRA `(.L_x_46) ;  /* 0xfffffffc00ec7947 */ /* 0x000fea000383ffff */
.L_x_39:
[----:B------:R-:W-:-:S09]  /*29c0*/  UISETP.NE.AND UP1, UPT, UR8, URZ, UPT ;  /* 0x000000ff0800728c */ /* 0x000fd2000bf25270 */
[----:B------:R-:W-:Y:S05]  /*29d0*/  BRA.U UP1, `(.L_x_47) ;  /* 0x0000000d01787547 */ /* 0x000fea000b800000 */
[----:B------:R-:W-:Y:S01]  /*29e0*/  UMOV UR4, 0x40 ;  /* 0x0000004000047882 */ /* 0x000fe20000000000 */
[----:B------:R-:W-:Y:S01]  /*29f0*/  NOP ;  /* 0x0000000000007918 */ /* 0x000fe20000000000 */
[----:B------:R-:W-:Y:S01]  /*2a00*/  ULEA UR4, UR37, UR4, 0x18 ;  /* 0x0000000425047291 */ /* 0x000fe2000f8ec0ff */
[----:B------:R-:W-:Y:S02]  /*2a10*/  UMOV UR5, 0x400 ;  /* 0x0000040000057882 */ /* 0x000fe40000000000 */
[----:B------:R-:W-:-:S06]  /*2a20*/  ULEA UR37, UR37, UR5, 0x18 ;  /* 0x0000000525257291 */ /* 0x000fcc000f8ec0ff */
[----:B------:R-:W1:Y:S02]  /*2a30*/  LDS.U8 R0, [UR4+0x1c] ;  /* 0x00001c04ff007984 */ /* 0x000e640008000000 */
[----:B-1----:R-:W-:-:S13]  /*2a40*/  ISETP.NE.AND P0, PT, R0, RZ, PT ;  /* 0x000000ff0000720c */ /* 0x002fda0003f05270 */
[----:B------:R-:W-:Y:S05]  /*2a50*/  @P0 BRA `(.L_x_48) ;  /* 0x0000000000580947 */ /* 0x000fea0003800000 */
[----:B------:R-:W-:-:S13]  /*2a60*/  ELECT P0, URZ, PT ;  /* 0x0000000000ff782f */ /* 0x000fda0003800000 */
[----:B------:R-:W-:Y:S05]  /*2a70*/  @!P0 BRA `(.L_x_49) ;  /* 0x0000000000608947 */ /* 0x000fea0003800000 */
[----:B------:R-:W-:Y:S01]  /*2a80*/  UMOV UR5, 0x10 ;  /* 0x0000001000057882 */ /* 0x000fe20000000000 */
[----:B------:R-:W-:Y:S01]  /*2a90*/  HFMA2 R0, -RZ, RZ, 0, 5.9604644775390625e-08 ;  /* 0x00000001ff007431 */ /* 0x000fe200000001ff */
[----:B------:R-:W-:-:S03]  /*2aa0*/  MOV R2, 0xffff ;  /* 0x0000ffff00027802 */ /* 0x000fc60000000f00 */
[----:B------:R-:W-:Y:S04]  /*2ab0*/  DEPBAR.LE SB1, 0x36 ;  /* 0x00009d800000791a */ /* 0x000fe80000000000 */
[----:B------:R-:W1:Y:S02]  /*2ac0*/  UTCATOMSWS.FIND_AND_SET.ALIGN UP0, UR5, UR5 ;  /* 0x00000005000575e3 */ /* 0x000e640008000800 */
[----:B-1----:R-:W-:Y:S01]  /*2ad0*/  MOV R3, UR5 ;  /* 0x0000000500037c02 */ /* 0x002fe20008000f00 */
[----:B------:R-:W-:Y:S06]  /*2ae0*/  BRA.U UP0, `(.L_x_50) ;  /* 0x0000000100187547 */ /* 0x000fec000b800000 */
.L_x_51:
[----:B------:R-:W-:Y:S05]  /*2af0*/  NANOSLEEP 0x64 ;  /* 0x000000640000795d */ /* 0x000fea0003800000 */
[----:B------:R-:W-:-:S05]  /*2b00*/  UMOV UR5, 0x10 ;  /* 0x0000001000057882 */ /* 0x000fca0000000000 */
[----:B------:R-:W-:Y:S04]  /*2b10*/  DEPBAR.LE SB1, 0x36 ;  /* 0x00009d800000791a */ /* 0x000fe80000000000 */
[----:B------:R-:W1:Y:S02]  /*2b20*/  UTCATOMSWS.FIND_AND_SET.ALIGN UP0, UR5, UR5 ;  /* 0x00000005000575e3 */ /* 0x000e640008000800 */
[----:B-1----:R-:W-:Y:S01]  /*2b30*/  MOV R3, UR5 ;  /* 0x0000000500037c02 */ /* 0x002fe20008000f00 */
[----:B------:R-:W-:Y:S05]  /*2b40*/  BRA.U !UP0, `(.L_x_51) ;  /* 0xfffffffd08e87547 */ /* 0x000fea000b83ffff */
.L_x_50:
[-C--:B------:R-:W-:Y:S02]  /*2b50*/  SHF.L.U32 R2, R2, R3.reuse, RZ ;  /* 0x0000000302027219 */ /* 0x080fe400000006ff */
[----:B------:R-:W-:Y:S01]  /*2b60*/  SHF.L.U32 R0, R0, R3, RZ ;  /* 0x0000000300007219 */ /* 0x000fe200000006ff */
[----:B------:R-:W-:Y:S02]  /*2b70*/  IMAD.SHL.U32 R3, R3, 0x20, RZ ;  /* 0x0000002003037824 */ /* 0x000fe400078e00ff */
[----:B------:R1:W-:Y:S04]  /*2b80*/  ATOMS.OR RZ, [UR4+0x14], R2 ;  /* 0x00001402ffff798c */ /* 0x0003e8000b000004 */
[----:B------:R1:W-:Y:S04]  /*2b90*/  ATOMS.OR RZ, [UR4+0x18], R0 ;  /* 0x00001800ffff798c */ /* 0x0003e8000b000004 */
[----:B------:R1:W-:Y:S01]  /*2ba0*/  STS [UR37+0x130], R3 ;  /* 0x00013003ff007988 */ /* 0x0003e20008000825 */
[----:B------:R-:W-:Y:S05]  /*2bb0*/  BRA `(.L_x_49) ;  /* 0x0000000000107947 */ /* 0x000fea0003800000 */
.L_x_48:
[----:B------:R-:W-:Y:S02]  /*2bc0*/  MOV R0, 0xffffffff ;  /* 0xffffffff00007802 */ /* 0x000fe40000000f00 */
[----:B------:R-:W-:-:S03]  /*2bd0*/  MOV R2, 0x2c00 ;  /* 0x00002c0000027802 */ /* 0x000fc60000000f00 */
[----:B------:R1:W-:Y:S04]  /*2be0*/  STS [UR37+0x130], R0 ;  /* 0x00013000ff007988 */ /* 0x0003e80008000825 */
[----:B-1-3-5:R-:W-:Y:S05]  /*2bf0*/  CALL.REL.NOINC `($__internal_1_$__cuda_sm10x_tcgen05_guardrail_trap_phase_invalid_during_alloc) ;  /* 0x0000006c00787944 */ /* 0x02afea0003c00000 */
.L_x_49:
[----:B------:R-:W-:Y:S05]  /*2c00*/  WARPSYNC.ALL ;  /* 0x0000000000007948 */ /* 0x000fea0003800000 */
[----:B------:R-:W2:Y:S01]  /*2c10*/  S2UR UR6, SR_CgaCtaId ;  /* 0x00000000000679c3 */ /* 0x000ea20000008800 */
[----:B------:R-:W-:Y:S01]  /*2c20*/  UMOV UR4, 0x400 ;  /* 0x0000040000047882 */ /* 0x000fe20000000000 */
[----:B------:R-:W-:-:S06]  /*2c30*/  NOP ;  /* 0x0000000000007918 */ /* 0x000fcc0000000000 */
[----:B------:R-:W-:Y:S06]  /*2c40*/  BAR.ARV 0x6, 0xa0 ;  /* 0x0182800000007b1d */ /* 0x000fec0000002000 */
[----:B------:R-:W4:Y:S01]  /*2c50*/  LDCU UR7, c[0x0][0x38c] ;  /* 0x00007180ff0777ac */ /* 0x000f220008000800 */
[----:B------:R-:W-:Y:S01]  /*2c60*/  IMAD.MOV.U32 R11, RZ, RZ, 0x1 ;  /* 0x00000001ff0b7424 */ /* 0x000fe200078e00ff */
[----:B------:R-:W-:Y:S01]  /*2c70*/  CS2R R8, SRZ ;  /* 0x0000000000087805 */ /* 0x000fe2000001ff00 */
[----:B------:R-:W-:Y:S01]  /*2c80*/  IMAD.MOV.U32 R10, RZ, RZ, RZ ;  /* 0x000000ffff0a7224 */ /* 0x000fe200078e00ff */
[----:B------:R-:W-:Y:S01]  /*2c90*/  UMOV UR18, URZ ;  /* 0x000000ff00127c82 */ /* 0x000fe20008000000 */
[----:B------:R-:W-:Y:S01]  /*2ca0*/  UMOV UR17, URZ ;  /* 0x000000ff00117c82 */ /* 0x000fe20008000000 */
[----:B------:R-:W-:Y:S01]  /*2cb0*/  UMOV UR20, 0x0 ;  /* 0x0000000000147882 */ /* 0x000fe20000000000 */
[----:B------:R-:W-:Y:S01]  /*2cc0*/  UMOV UR21, 0x44004a0 ;  /* 0x044004a000157882 */ /* 0x000fe20000000000 */
[----:B--2---:R-:W-:Y:S01]  /*2cd0*/  ULEA UR6, UR6, UR4, 0x18 ;  /* 0x0000000406067291 */ /* 0x004fe2000f8ec0ff */
[----:B------:R-:W2:Y:S03]  /*2ce0*/  LDCU UR4, c[0x0][0x38c] ;  /* 0x00007180ff0477ac */ /* 0x000ea60008000800 */
[----:B------:R-:W-:-:S02]  /*2cf0*/  UIADD3 UR11, UPT, UPT, UR6, 0x6400, URZ ;  /* 0x00006400060b7890 */ /* 0x000fc4000fffe0ff */
[----:B----4-:R-:W-:-:S03]  /*2d00*/  UIADD3 UR7, UPT, UPT, UR7, 0x1f, URZ ;  /* 0x0000001f07077890 */ /* 0x010fc6000fffe0ff */
[----:B-1----:R-:W1:Y:S01]  /*2d10*/  LDS R0, [UR6+0x130] ;  /* 0x00013006ff007984 */ /* 0x002e620008000800 */
[----:B------:R-:W-:Y:S02]  /*2d20*/  UIADD3 UR12, UPT, UPT, UR6, 0x7c00, URZ ;  /* 0x00007c00060c7890 */ /* 0x000fe4000fffe0ff */
[----:B------:R-:W-:Y:S02]  /*2d30*/  USHF.R.S32.HI UR5, URZ, 0x1f, UR7 ;  /* 0x0000001fff057899 */ /* 0x000fe40008011407 */
[----:B------:R-:W-:Y:S02]  /*2d40*/  USHF.R.U32.HI UR11, URZ, 0x4, UR11 ;  /* 0x00000004ff0b7899 */ /* 0x000fe4000801160b */
[----:B------:R-:W-:Y:S02]  /*2d50*/  ULEA.HI UR5, UR5, UR7, URZ, 0x5 ;  /* 0x0000000705057291 */ /* 0x000fe4000f8f28ff */
[----:B------:R-:W-:Y:S02]  /*2d60*/  USHF.R.U32.HI UR12, URZ, 0x4, UR12 ;  /* 0x00000004ff0c7899 */ /* 0x000fe4000801160c */
[----:B------:R-:W-:-:S02]  /*2d70*/  USHF.R.S32.HI UR5, URZ, 0x5, UR5 ;  /* 0x00000005ff057899 */ /* 0x000fc40008011405 */
[----:B------:R-:W-:Y:S02]  /*2d80*/  ULOP3.LUT UR11, UR11, 0x3fff, URZ, 0xc0, !UPT ;  /* 0x00003fff0b0b7892 */ /* 0x000fe4000f8ec0ff */
[----:B------:R-:W-:Y:S02]  /*2d90*/  UISETP.LT.AND UP0, UPT, UR5, 0x1, UPT ;  /* 0x000000010500788c */ /* 0x000fe4000bf01270 */
[----:B------:R-:W-:Y:S02]  /*2da0*/  ULOP3.LUT UR12, UR12, 0x3fff, URZ, 0xc0, !UPT ;  /* 0x00003fff0c0c7892 */ /* 0x000fe4000f8ec0ff */
[----:B------:R-:W-:Y:S02]  /*2db0*/  USEL UR10, UR5, 0x1, !UP0 ;  /* 0x00000001050a7887 */ /* 0x000fe4000c000000 */
[----:B------:R-:W-:Y:S02]  /*2dc0*/  ULOP3.LUT UR11, UR11, 0x10000, URZ, 0xfc, !UPT ;  /* 0x000100000b0b7892 */ /* 0x000fe4000f8efcff */
[----:B------:R-:W-:-:S02]  /*2dd0*/  ULOP3.LUT UR12, UR12, 0x10000, URZ, 0xfc, !UPT ;  /* 0x000100000c0c7892 */ /* 0x000fc4000f8efcff */
[----:B------:R-:W-:Y:S02]  /*2de0*/  UIADD3 UR10, UPT, UPT, -UR10, URZ, URZ ;  /* 0x000000ff0a0a7290 */ /* 0x000fe4000fffe1ff */
[----:B--2---:R-:W-:Y:S01]  /*2df0*/  UISETP.GE.AND UP3, UPT, UR4, 0x1, UPT ;  /* 0x000000010400788c */ /* 0x004fe2000bf66270 */
[----:B-1----:R-:W-:-:S15]  /*2e00*/  R2UR UR19, R0 ;  /* 0x00000000001372ca */ /* 0x002fde00000e0000 */
.L_x_58:
[----:B------:R-:W-:Y:S02]  /*2e10*/  LEA R0, R10, UR6, 0x3 ;  /* 0x000000060a007c11 */ /* 0x000fe4000f8e18ff */
[----:B------:R-:W-:Y:S02]  /*2e20*/  SHF.L.U32 R5, R9, 0x1f, RZ ;  /* 0x0000001f09057819 */ /* 0x000fe400000006ff */
[----:B------:R-:W-:Y:S01]  /*2e30*/  PLOP3.LUT P0, PT, PT, PT, UP3, 0x80, 0x8 ;  /* 0x000000000008781c */ /* 0x000fe20003f0f038 */
[----:B------:R-:W-:Y:S01]  /*2e40*/  VIADD R3, R0, 0x90 ;  /* 0x0000009000037836 */ /* 0x000fe20000000000 */
[----:B-1----:R-:W1:Y:S02]  /*2e50*/  SYNCS.PHASECHK.TRANS64.TRYWAIT P1, [R0+URZ+0x80], R5 ;  /* 0x00008005000075a7 */ /* 0x002e6400080211ff */
[----:B-1--4-:R-:W-:Y:S09]  /*2e60*/  @!P1 BRA `(.L_x_52) ;  /* 0x0000006000e09947 */ /* 0x012ff20003800000 */
.L_x_137:
[----:B------:R-:W-:Y:S01]  /*2e70*/  LEA R4, R10, UR6, 0x4 ;  /* 0x000000060a047c11 */ /* 0x000fe2000f8e20ff */
[----:B------:R-:W-:Y:S01]  /*2e80*/  @UP3 ULEA UR4, UR17, UR6, 0x3 ;  /* 0x0000000611043291 */ /* 0x000fe2000f8e18ff */
[----:B------:R-:W-:Y:S01]  /*2e90*/  PLOP3.LUT P2, PT, PT, PT, PT, 0x80, 0x8 ;  /* 0x000000000008781c */ /* 0x000fe20003f4f070 */
[----:B------:R-:W-:Y:S01]  /*2ea0*/  ULEA UR9, UR18, UR6, 0x3 ;  /* 0x0000000612097291 */ /* 0x000fe2000f8e18ff */
[----:B------:R-:W-:Y:S02]  /*2eb0*/  PRMT R3, RZ, 0x654, R3 ;  /* 0x00000654ff037816 */ /* 0x000fe40000000003 */
[----:B-1----:R-:W1:Y:S01]  /*2ec0*/  LDS.128 R4, [R4+0x110] ;  /* 0x0001100004047984 */ /* 0x002e620000000c00 */
[----:B------:R-:W-:Y:S02]  /*2ed0*/  @P0 SHF.L.U32 R2, R8, 0x1f, RZ ;  /* 0x0000001f08020819 */ /* 0x000fe400000006ff */
[----:B------:R-:W-:Y:S01]  /*2ee0*/  SHF.L.U32 R0, R11, 0x1f, RZ ;  /* 0x0000001f0b007819 */ /* 0x000fe200000006ff */
[----:B------:R-:W-:Y:S01]  /*2ef0*/  @!PT LDS RZ, [RZ] ;  /* 0x00000000fffff984 */ /* 0x000fe20000000800 */
[----:B------:R-:W-:Y:S01]  /*2f00*/  @!PT LDS RZ, [RZ] ;  /* 0x00000000fffff984 */ /* 0x000fe20000000800 */
[----:B------:R-:W-:Y:S01]  /*2f10*/  @!PT LDS RZ, [RZ] ;  /* 0x00000000fffff984 */ /* 0x000fe20000000800 */
[----:B------:R-:W-:Y:S01]  /*2f20*/  @!PT LDS RZ, [RZ] ;  /* 0x00000000fffff984 */ /* 0x000fe20000000800 */
[----:B------:R2:W-:Y:S06]  /*2f30*/  MEMBAR.ALL.CTA ;  /* 0x0000000000007992 */ /* 0x0005ec0000008000 */
[----:B--2---:R-:W2:Y:S02]  /*2f40*/  FENCE.VIEW.ASYNC.S ;  /* 0x00000000000073c6 */ /* 0x004ea40000000000 */
[----:B--2---:R2:W-:Y:S01]  /*2f50*/  SYNCS.ARRIVE.TRANS64.RED.A1T0 RZ, [R3+URZ], RZ ;  /* 0x000000ff03ff79a7 */ /* 0x0045e200081004ff */
[----:B------:R2:W4:Y:S01]  /*2f60*/  @P0 SYNCS.PHASECHK.TRANS64.TRYWAIT P2, [UR4], R2 ;  /* 0x00000002ff0005a7 */ /* 0x0005220008041104 */
[----:B-1----:R-:W-:Y:S01]  /*2f70*/  LOP3.LUT P1, RZ, R6, 0x1, RZ, 0xc0, !PT ;  /* 0x0000000106ff7812 */ /* 0x002fe2000782c0ff */
[----:B------:R-:W1:Y:S02]  /*2f80*/  SYNCS.PHASECHK.TRANS64.TRYWAIT P0, [UR9+0xc0], R0 ;  /* 0x0000c000ff0075a7 */ /* 0x000e640008001109 */
[----:B-12-4-:R-:W-:Y:S10]  /*2f90*/  @!P0 BRA `(.L_x_53) ;  /* 0x0000006000a88947 */ /* 0x016ff40003800000 */
.L_x_139:
[----:B------:R-:W-:Y:S01]  /*2fa0*/  IADD3 R10, PT, PT, R10, 0x1, RZ ;  /* 0x000000010a0a7810 */ /* 0x000fe20007ffe0ff */
[----:B------:R-:W-:Y:S06]  /*2fb0*/  BRA.U !UP3, `(.L_x_54) ;  /* 0x000000010ba07547 */ /* 0x000fec000b800000 */
[----:B------:R-:W-:Y:S02]  /*2fc0*/  ULEA.HI UR8, UR18, UR18, URZ, 0x1 ;  /* 0x0000001212087291 */ /* 0x000fe4000f8f08ff */
[----:B------:R-:W-:Y:S02]  /*2fd0*/  UPLOP3.LUT UP4, UPT, UPT, UPT, UPT, 0x40, 0x4 ;  /* 0x000000000004789c */ /* 0x000fe40003f8e870 */
[----:B------:R-:W-:Y:S02]  /*2fe0*/  USHF.L.U32 UR4, UR8, 0x7, URZ ;  /* 0x0000000708047899 */ /* 0x000fe400080006ff */
[----:B------:R-:W-:Y:S02]  /*2ff0*/  ULOP3.LUT UR8, UR8, 0xffe, URZ, 0xc0, !UPT ;  /* 0x00000ffe08087892 */ /* 0x000fe4000f8ec0ff */
[----:B------:R-:W-:Y:S02]  /*3000*/  ULOP3.LUT UR4, UR4, 0xffffff00, URZ, 0xc0, !UPT ;  /* 0xffffff0004047892 */ /* 0x000fe4000f8ec0ff */
[----:B------:R-:W-:-:S02]  /*3010*/  UIADD3 UR8, UPT, UPT, -UR8, UR18, URZ ;  /* 0x0000001208087290 */ /* 0x000fc4000fffe1ff */
[----:B------:R-:W-:Y:S01]  /*3020*/  UIADD3 UR4, UPT, UPT, UR19, UR4, URZ ;  /* 0x0000000413047290 */ /* 0x000fe2000fffe0ff */
[----:B------:R-:W-:Y:S01]  /*3030*/  UMOV UR16, UR10 ;  /* 0x0000000a00107c82 */ /* 0x000fe20008000000 */
[----:B------:R-:W-:Y:S02]  /*3040*/  UMOV UR15, UR5 ;  /* 0x00000005000f7c82 */ /* 0x000fe40008000000 */
[----:B------:R-:W-:Y:S01]  /*3050*/  ULEA UR8, UR8, UR4, 0x14 ;  /* 0x0000000408087291 */ /* 0x000fe2000f8ea0ff */
[----:B------:R-:W-:-:S11]  /*3060*/  UMOV UR14, UR17 ;  /* 0x00000011000e7c82 */ /* 0x000fd60008000000 */
.L_x_57:
[----:B------:R-:W-:Y:S02]  /*3070*/  UIADD3 UR16, UPT, UPT, UR16, 0x1, URZ ;  /* 0x0000000110107890 */ /* 0x000fe4000fffe0ff */
[----:B--2---:R-:W-:Y:S02]  /*3080*/  ULEA UR7, UR14, UR6, 0x3 ;  /* 0x000000060e077291 */ /* 0x004fe4000f8e18ff */
[----:B------:R-:W-:Y:S01]  /*3090*/  UISETP.NE.AND UP0, UPT, UR16, URZ, UPT ;  /* 0x000000ff1000728c */ /* 0x000fe2000bf05270 */
[----:B----4-:R-:W-:Y:S10]  /*30a0*/  @P2 BRA `(.L_x_55) ;  /* 0x00000000000c2947 */ /* 0x010ff40003800000 */
[----:B-1----:R-:W-:Y:S04]  /*30b0*/  SHF.L.U32 R3, R8, 0x1f, RZ ;  /* 0x0000001f08037819 */ /* 0x002fe800000006ff */
[----:B------:R-:W1:Y:S02]  /*30c0*/  SYNCS.PHASECHK.TRANS64.TRYWAIT P0, [UR7], R3 ;  /* 0x00000003ff0075a7 */ /* 0x000e640008001107 */
[----:B-1----:R-:W-:Y:S05]  /*30d0*/  @!P0 BRA `(.L_x_56) ;  /* 0x0000006000708947 */ /* 0x002fea0003800000 */
.L_x_55:
[----:B------:R-:W-:Y:S01]  /*30e0*/  UISETP.NE.AND UP1, UPT, UR15, 0x1, UPT ;  /* 0x000000010f00788c */ /* 0x000fe2000bf25270 */
[----:B------:R-:W-:Y:S01]  /*30f0*/  PLOP3.LUT P2, PT, PT, PT, PT, 0x80, 0x8 ;  /* 0x000000000008781c */ /* 0x000fe20003f4f070 */
[----:B------:R-:W-:Y:S02]  /*3100*/  UIADD3 UR17, UPT, UPT, UR14, 0x1, URZ ;  /* 0x000000010e117890 */ /* 0x000fe4000fffe0ff */
[----:B------:R-:W-:Y:S02]  /*3110*/  ULEA UR22, UR14, UR12, 0x9 ;  /* 0x0000000c0e167291 */ /* 0x000fe4000f8e48ff */
[----:B------:R-:W-:Y:S01]  /*3120*/  UISETP.NE.AND UP2, UPT, UR17, 0x3, UPT ;  /* 0x000000031100788c */ /* 0x000fe2000bf45270 */
[----:B------:R-:W-:Y:S01]  /*3130*/  PLOP3.LUT P0, PT, PT, PT, UP1, 0x80, 0x8 ;  /* 0x000000000008781c */ /* 0x000fe20003f0f018 */
[----:B------:R-:W-:Y:S02]  /*3140*/  ULEA UR24, UR14, UR11, 0x7 ;  /* 0x0000000b0e187291 */ /* 0x000fe4000f8e38ff */
[----:B------:R-:W-:Y:S02]  /*3150*/  USEL UR13, URZ, 0x1, UP2 ;  /* 0x00000001ff0d7887 */ /* 0x000fe40009000000 */
[----:B------:R-:W-:Y:S02]  /*3160*/  USEL UR17, UR17, URZ, UP2 ;  /* 0x000000ff11117287 */ /* 0x000fe40009000000 */
[----:B------:R-:W-:Y:S02]  /*3170*/  UIADD3 UR7, UPT, UPT, UR7, 0x18, URZ ;  /* 0x0000001807077890 */ /* 0x000fe4000fffe0ff */
[----:B------:R-:W-:Y:S01]  /*3180*/  @UP1 ULEA UR4, UR17, UR6, 0x3 ;  /* 0x0000000611041291 */ /* 0x000fe2000f8e18ff */
[----:B------:R-:W-:Y:S01]  /*3190*/  LOP3.LUT R8, R8, UR13, RZ, 0x3c, !PT ;  /* 0x0000000d08087c12 */ /* 0x000fe2000f8e3cff */
[----:B------:R-:W-:Y:S01]  /*31a0*/  UMOV UR23, 0xc0004010 ;  /* 0xc000401000177882 */ /* 0x000fe20000000000 */
[----:B------:R-:W-:Y:S01]  /*31b0*/  UMOV UR25, 0xc0004010 ;  /* 0xc000401000197882 */ /* 0x000fe20000000000 */
[----:B------:R-:W-:Y:S01]  /*31c0*/  UIADD3 UR15, UPT, UPT, UR15, -0x1, URZ ;  /* 0xffffffff0f0f7890 */ /* 0x000fe2000fffe0ff */
[----:B-1----:R-:W-:Y:S01]  /*31d0*/  @P0 SHF.L.U32 R0, R8, 0x1f, RZ ;  /* 0x0000001f08000819 */ /* 0x002fe200000006ff */
[----:B------:R-:W-:Y:S03]  /*31e0*/  UMOV UR14, UR17 ;  /* 0x00000011000e7c82 */ /* 0x000fe60008000000 */
[----:B------:R2:W4:Y:S01]  /*31f0*/  @P0 SYNCS.PHASECHK.TRANS64.TRYWAIT P2, [UR4], R0 ;  /* 0x00000000ff0005a7 */ /* 0x0005220008041104 */
[----:B------:R2:W-:Y:S01]  /*3200*/  UTCIMMA gdesc[UR24], gdesc[UR22], tmem[UR8], tmem[UR20], idesc[UR21], UP4 ;  /* 0x00ff1416180075ea */ /* 0x0005e2000a000108 */
[----:B------:R-:W-:Y:S01]  /*3210*/  UPLOP3.LUT UP4, UPT, UPT, UPT, UPT, 0x80, 0x8 ;  /* 0x000000000008789c */ /* 0x000fe20003f8f070 */
[----:B------:R2:W-:Y:S01]  /*3220*/  UTCBAR [UR7], URZ ;  /* 0x000000ff070073e9 */ /* 0x0005e200080000ff */
[----:B------:R-:W-:Y:S09]  /*3230*/  BRA.U UP0, `(.L_x_57) ;  /* 0xfffffffd008c7547 */ /* 0x000ff2000b83ffff */
.L_x_54:
[----:B------:R-:W-:Y:S01]  /*3240*/  UIADD3 UR18, UPT, UPT, UR18, 0x1, URZ ;  /* 0x0000000112127890 */ /* 0x000fe2000fffe0ff */
[C---:B------:R-:W-:Y:S01]  /*3250*/  ISETP.NE.AND P0, PT, R10.reuse, 0x2, PT ;  /* 0x000000020a00780c */ /* 0x040fe20003f05270 */
[----:B------:R-:W-:Y:S02]  /*3260*/  UIADD3 UR9, UPT, UPT, UR9, 0xa0, URZ ;  /* 0x000000a009097890 */ /* 0x000fe4000fffe0ff */
[----:B------:R-:W-:Y:S01]  /*3270*/  UISETP.NE.AND UP0, UPT, UR18, 0x4, UPT ;  /* 0x000000041200788c */ /* 0x000fe2000bf05270 */
[----:B-12---:R-:W-:Y:S02]  /*3280*/  SEL R0, RZ, 0x1, P0 ;  /* 0x00000001ff007807 */ /* 0x006fe40000000000 */
[----:B------:R-:W-:Y:S01]  /*3290*/  SEL R10, R10, RZ, P0 ;  /* 0x000000ff0a0a7207 */ /* 0x000fe20000000000 */
[----:B------:R-:W-:Y:S01]  /*32a0*/  USEL UR4, URZ, 0x1, UP0 ;  /* 0x00000001ff047887 */ /* 0x000fe20008000000 */
[----:B------:R-:W-:Y:S01]  /*32b0*/  LOP3.LUT R9, R9, R0, RZ, 0x3c, !PT ;  /* 0x0000000009097212 */ /* 0x000fe200078e3cff */
[----:B------:R-:W-:Y:S01]  /*32c0*/  USEL UR18, UR18, URZ, UP0 ;  /* 0x000000ff12127287 */ /* 0x000fe20008000000 */
[----:B------:R1:W-:Y:S03]  /*32d0*/  UTCBAR [UR9], URZ ;  /* 0x000000ff090073e9 */ /* 0x0003e600080000ff */
[----:B------:R-:W-:Y:S01]  /*32e0*/  LOP3.LUT R11, R11, UR4, RZ, 0x3c, !PT ;  /* 0x000000040b0b7c12 */ /* 0x000fe2000f8e3cff */
[----:B------:R-:W-:Y:S07]  /*32f0*/  @P1 BRA `(.L_x_58) ;  /* 0xfffffff800c41947 */ /* 0x000fee000383ffff */
[----:B------:R-:W2:Y:S01]  /*3300*/  S2UR UR4, SR_CgaCtaId ;  /* 0x00000000000479c3 */ /* 0x000ea20000008800 */
[----:B------:R-:W-:Y:S01]  /*3310*/  ELECT P0, URZ, PT ;  /* 0x0000000000ff782f */ /* 0x000fe20003800000 */
[----:B------:R-:W-:Y:S01]  /*3320*/  IMAD.MOV.U32 R0, RZ, RZ, 0x1 ;  /* 0x00000001ff007424 */ /* 0x000fe200078e00ff */
[----:B------:R-:W-:Y:S01]  /*3330*/  UIADD3 UR6, UPT, UPT, UR6, 0xc0, URZ ;  /* 0x000000c006067890 */ /* 0x000fe2000fffe0ff */
[----:B------:R-:W-:Y:S01]  /*3340*/  SHF.L.U32 R3, R11, 0x1f, RZ ;  /* 0x0000001f0b037819 */ /* 0x000fe200000006ff */
[----:B------:R-:W-:-:S03]  /*3350*/  UMOV UR5, 0x40 ;  /* 0x0000004000057882 */ /* 0x000fc60000000000 */
[----:B------:R-:W-:Y:S01]  /*3360*/  UVIRTCOUNT.DEALLOC.SMPOOL 0x80 ;  /* 0x000000800000784c */ /* 0x000fe20000000000 */
[----:B--2---:R-:W-:Y:S02]  /*3370*/  ULEA UR4, UR4, UR5, 0x18 ;  /* 0x0000000504047291 */ /* 0x004fe4000f8ec0ff */
[----:B------:R-:W-:-:S07]  /*3380*/  ULEA UR5, UR18, UR6, 0x3 ;  /* 0x0000000612057291 */ /* 0x000fce000f8e18ff */
[----:B------:R2:W-:Y:S02]  /*3390*/  @P0 STS.U8 [UR4+0x1c], R0 ;  /* 0x00001c00ff000988 */ /* 0x0005e40008000004 */
[----:B------:R-:W3:Y:S02]  /*33a0*/  SYNCS.PHASECHK.TRANS64.TRYWAIT P0, [UR5], R3 ;  /* 0x00000003ff0075a7 */ /* 0x000ee40008001105 */
[----:B--23--:R-:W-:Y:S05]  /*33b0*/  @!P0 BRA `(.L_x_59) ;  /* 0x0000005c00d08947 */ /* 0x00cfea0003800000 */
.L_x_142:
[----:B------:R-:W-:-:S04]  /*33c0*/  UIADD3 UR7, UPT, UPT, UR18, 0x1, URZ ;  /* 0x0000000112077890 */ /* 0x000fc8000fffe0ff */
[----:B------:R-:W-:-:S04]  /*33d0*/  UISETP.NE.AND UP0, UPT, UR7, 0x4, UPT ;  /* 0x000000040700788c */ /* 0x000fc8000bf05270 */
[----:B------:R-:W-:Y:S02]  /*33e0*/  USEL UR8, URZ, 0x1, UP0 ;  /* 0x00000001ff087887 */ /* 0x000fe40008000000 */
[----:B------:R-:W-:-:S04]  /*33f0*/  USEL UR7, UR7, URZ, UP0 ;  /* 0x000000ff07077287 */ /* 0x000fc80008000000 */
[----:B------:R-:W-:Y:S01]  /*3400*/  ULEA UR5, UR7, UR6, 0x3 ;  /* 0x0000000607057291 */ /* 0x000fe2000f8e18ff */
[----:B------:R-:W-:-:S04]  /*3410*/  LOP3.LUT R2, R11, UR8, RZ, 0x3c, !PT ;  /* 0x000000080b027c12 */ /* 0x000fc8000f8e3cff */
[----:B--2---:R-:W-:-:S04]  /*3420*/  SHF.L.U32 R3, R2, 0x1f, RZ ;  /* 0x0000001f02037819 */ /* 0x004fc800000006ff */
[----:B------:R-:W2:Y:S02]  /*3430*/  SYNCS.PHASECHK.TRANS64.TRYWAIT P0, [UR5], R3 ;  /* 0x00000003ff0075a7 */ /* 0x000ea40008001105 */
[----:B--2---:R-:W-:Y:S05]  /*3440*/  @!P0 BRA `(.L_x_60) ;  /* 0x0000005c00c48947 */ /* 0x004fea0003800000 */
.L_x_144:
        /* <DEDUP_REMOVED lines=9> */
.L_x_146:
[----:B------:R-:W-:-:S04]  /*34e0*/  UIADD3 UR7, UPT, UPT, UR7, 0x1, URZ ;  /* 0x0000000107077890 */ /* 0x000fc8000fffe0ff */
[----:B------:R-:W-:-:S04]  /*34f0*/  UISETP.NE.AND UP0, UPT, UR7, 0x4, UPT ;  /* 0x000000040700788c */ /* 0x000fc8000bf05270 */
[----:B------:R-:W-:Y:S02]  /*3500*/  USEL UR5, URZ, 0x1, UP0 ;  /* 0x00000001ff057887 */ /* 0x000fe40008000000 */
[----:B------:R-:W-:-:S04]  /*3510*/  USEL UR7, UR7, URZ, UP0 ;  /* 0x000000ff07077287 */ /* 0x000fc80008000000 */
[----:B------:R-:W-:Y:S01]  /*3520*/  ULEA UR7, UR7, UR6, 0x3 ;  /* 0x0000000607077291 */ /* 0x000fe2000f8e18ff */
[----:B--2---:R-:W-:-:S04]  /*3530*/  LOP3.LUT R3, R2, UR5, RZ, 0x3c, !PT ;  /* 0x0000000502037c12 */ /* 0x004fc8000f8e3cff */
[----:B------:R-:W-:-:S04]  /*3540*/  SHF.L.U32 R3, R3, 0x1f, RZ ;  /* 0x0000001f03037819 */ /* 0x000fc800000006ff */
[----:B------:R-:W2:Y:S02]  /*3550*/  SYNCS.PHASECHK.TRANS64.TRYWAIT P0, [UR7], R3 ;  /* 0x00000003ff0075a7 */ /* 0x000ea40008001107 */
[----:B--2---:R-:W-:Y:S05]  /*3560*/  @!P0 BRA `(.L_x_62) ;  /* 0x0000005c00ac8947 */ /* 0x004fea0003800000 */
.L_x_148:
[----:B------:R-:W-:Y:S01]  /*3570*/  NOP ;  /* 0x0000000000007918 */ /* 0x000fe20000000000 */
[----:B--2---:R-:W2:Y:S01]  /*3580*/  LDS R0, [UR4+0x14] ;  /* 0x00001404ff007984 */ /* 0x004ea20008000800 */
[----:B------:R-:W-:Y:S01]  /*3590*/  ULOP3.LUT UR6, UR19, 0xffff, URZ, 0xc0, !UPT ;  /* 0x0000ffff13067892 */ /* 0x000fe2000f8ec0ff */
[----:B------:R-:W-:Y:S01]  /*35a0*/  UMOV UR8, 0xffff ;  /* 0x0000ffff00087882 */ /* 0x000fe20000000000 */
[----:B------:R-:W-:Y:S02]  /*35b0*/  UMOV UR5, 0x1 ;  /* 0x0000000100057882 */ /* 0x000fe40000000000 */
[----:B------:R-:W-:-:S04]  /*35c0*/  USHF.R.U32.HI UR6, URZ, 0x5, UR6 ;  /* 0x00000005ff067899 */ /* 0x000fc80008011606 */
[----:B------:R-:W-:Y:S02]  /*35d0*/  USHF.L.U32 UR8, UR8, UR6, URZ ;  /* 0x0000000608087299 */ /* 0x000fe400080006ff */
[----:B------:R-:W-:-:S04]  /*35e0*/  USHF.L.U32 UR5, UR5, UR6, URZ ;  /* 0x0000000605057299 */ /* 0x000fc800080006ff */
[----:B--2---:R-:W-:-:S04]  /*35f0*/  LOP3.LUT R0, R0, UR8, RZ, 0xc0, !PT ;  /* 0x0000000800007c12 */ /* 0x004fc8000f8ec0ff */
[----:B------:R-:W-:-:S13]  /*3600*/  ISETP.NE.AND P0, PT, R0, UR8, PT ;  /* 0x0000000800007c0c */ /* 0x000fda000bf05270 */
[----:B------:R-:W-:Y:S05]  /*3610*/  @P0 BRA `(.L_x_63) ;  /* 0x0000000000580947 */ /* 0x000fea0003800000 */
[----:B------:R-:W2:Y:S02]  /*3620*/  LDS R0, [UR4+0x18] ;  /* 0x00001804ff007984 */ /* 0x000ea40008000800 */
[----:B--2---:R-:W-:-:S04]  /*3630*/  LOP3.LUT R0, R0, UR5, RZ, 0xc0, !PT ;  /* 0x0000000500007c12 */ /* 0x004fc8000f8ec0ff */
[----:B------:R-:W-:-:S13]  /*3640*/  ISETP.NE.AND P0, PT, R0, UR5, PT ;  /* 0x0000000500007c0c */ /* 0x000fda000bf05270 */
[----:B------:R-:W-:Y:S05]  /*3650*/  @P0 BRA `(.L_x_64) ;  /* 0x00000000003c0947 */ /* 0x000fea0003800000 */
[----:B------:R-:W2:Y:S01]  /*3660*/  S2R R2, SR_LANEID ;  /* 0x0000000000027919 */ /* 0x000ea20000000000 */
[----:B------:R-:W-:Y:S01]  /*3670*/  ULOP3.LUT UR8, URZ, UR8, URZ, 0x33, !UPT ;  /* 0x00000008ff087292 */ /* 0x000fe2000f8e33ff */
[----:B------:R-:W-:Y:S01]  /*3680*/  LOP3.LUT R4, RZ, UR5, RZ, 0x33, !PT ;  /* 0x00000005ff047c12 */ /* 0x000fe2000f8e33ff */
[----:B------:R-:W-:Y:S02]  /*3690*/  VOTEU.ANY UR7, UPT, PT ;  /* 0x0000000000077886 */ /* 0x000fe400038e0100 */
[----:B------:R-:W-:Y:S01]  /*36a0*/  UFLO.U32 UR7, UR7 ;  /* 0x00000007000772bd */ /* 0x000fe200080e0000 */
[----:B------:R-:W3:Y:S01]  /*36b0*/  REDUX UR5, R4 ;  /* 0x00000000040573c4 */ /* 0x000ee20000000000 */
[----:B------:R-:W-:-:S06]  /*36c0*/  IMAD.U32 R0, RZ, RZ, UR8 ;  /* 0x00000008ff007e24 */ /* 0x000fcc000f8e00ff */
[----:B------:R1:W-:Y:S01]  /*36d0*/  UTCATOMSWS.AND URZ, UR8 ;  /* 0x0000000800ff79e3 */ /* 0x0003e20008000000 */
[----:B------:R-:W4:Y:S01]  /*36e0*/  REDUX UR6, R0 ;  /* 0x00000000000673c4 */ /* 0x000f220000000000 */
[----:B--2---:R-:W-:Y:S01]  /*36f0*/  ISETP.EQ.U32.AND P0, PT, R2, UR7, PT ;  /* 0x0000000702007c0c */ /* 0x004fe2000bf02070 */
[----:B---3--:R-:W-:Y:S01]  /*3700*/  IMAD.U32 R2, RZ, RZ, UR5 ;  /* 0x00000005ff027e24 */ /* 0x008fe2000f8e00ff */
[----:B----4-:R-:W-:-:S11]  /*3710*/  MOV R3, UR6 ;  /* 0x0000000600037c02 */ /* 0x010fd60008000f00 */
[----:B------:R1:W-:Y:S04]  /*3720*/  @P0 ATOMS.AND RZ, [UR4+0x14], R3 ;  /* 0x00001403ffff098c */ /* 0x0003e8000a800004 */
[----:B------:R1:W-:Y:S01]  /*3730*/  @P0 ATOMS.AND RZ, [UR4+0x18], R2 ;  /* 0x00001802ffff098c */ /* 0x0003e2000a800004 */
[----:B------:R-:W-:Y:S05]  /*3740*/  BRA `(.L_x_65) ;  /* 0x0000000000147947 */ /* 0x000fea0003800000 */
.L_x_64:
[----:B------:R-:W-:Y:S02]  /*3750*/  MOV R2, 0x3770 ;  /* 0x0000377000027802 */ /* 0x000fe40000000f00 */
[----:B-1--45:R-:W-:Y:S05]  /*3760*/  CALL.REL.NOINC `($__internal_0_$__cuda_sm10x_tcgen05_guardrail_trap_col_being_dealloced_not_returned_by_alloc) ;  /* 0x0000006000907944 */ /* 0x032fea0003c00000 */
[----:B------:R-:W-:Y:S05]  /*3770*/  BRA `(.L_x_65) ;  /* 0x0000000000087947 */ /* 0x000fea0003800000 */
.L_x_63:
[----:B------:R-:W-:Y:S02]  /*3780*/  MOV R2, 0x37a0 ;  /* 0x000037a000027802 */ /* 0x000fe40000000f00 */
[----:B-1--45:R-:W-:Y:S05]  /*3790*/  CALL.REL.NOINC `($__internal_2_$__cuda_sm10x_tcgen05_guardrail_trap_unallocated_columns_being_dealloced) ;  /* 0x00000060009c7944 */ /* 0x032fea0003c00000 */
.L_x_65:
[----:B------:R-:W-:Y:S01]  /*37a0*/  NOP ;  /* 0x0000000000007918 */ /* 0x000fe20000000000 */
[----:B-1----:R-:W-:Y:S05]  /*37b0*/  EXIT ;  /* 0x000000000000794d */ /* 0x002fea0003800000 */
.L_x_47:
[----:B------:R-:W-:-:S09]  /*37c0*/  UISETP.NE.OR UP2, UPT, UR8, 0x3, !UP2 ;  /* 0x000000030800788c */ /* 0x000fd2000d745670 */
[----:B------:R-:W-:Y:S05]  /*37d0*/  BRA.U UP2, `(.L_x_66) ;  /* 0x0000001102147547 */ /* 0x000fea000b800000 */
[----:B------:R-:W1:Y:S01]  /*37e0*/  LDC R0, c[0x0][0xb30] ;  /* 0x0002cc00ff007b82 */ /* 0x000e620000000800 */
[----:B------:R-:W2:Y:S01]  /*37f0*/  LDCU.64 UR8, c[0x0][0x888] ;  /* 0x00011100ff0877ac */ /* 0x000ea20008000a00 */
[----:B------:R-:W-:Y:S02]  /*3800*/  HFMA2 R29, -RZ, RZ, 0, 0 ;  /* 0x00000000ff1d7431 */ /* 0x000fe400000001ff */
[----:B------:R-:W-:Y:S01]  /*3810*/  IMAD.MOV.U32 R31, RZ, RZ, 0x1 ;  /* 0x00000001ff1f7424 */ /* 0x000fe200078e00ff */
[----:B------:R-:W-:Y:S01]  /*3820*/  MOV R23, 0x1000 ;  /* 0x0000100000177802 */ /* 0x000fe20000000f00 */
[----:B------:R-:W4:Y:S01]  /*3830*/  LDCU.64 UR4, c[0x0][0x890] ;  /* 0x00011200ff0477ac */ /* 0x000f220008000a00 */
[----:B------:R-:W-:Y:S01]  /*3840*/  IMAD.MOV.U32 R30, RZ, RZ, RZ ;  /* 0x000000ffff1e7224 */ /* 0x000fe200078e00ff */
[----:B------:R-:W3:Y:S01]  /*3850*/  LDC R19, c[0x0][0x370] ;  /* 0x0000dc00ff137b82 */ /* 0x000ee20000000800 */
[----:B------:R-:W-:Y:S01]  /*3860*/  UMOV UR7, 0x400 ;  /* 0x0000040000077882 */ /* 0x000fe20000000000 */
[----:B------:R-:W-:-:S02]  /*3870*/  UPLOP3.LUT UP1, UPT, UPT, UPT, UPT, 0x40, 0x4 ;  /* 0x000000000004789c */ /* 0x000fc40003f2e870 */
[----:B------:R-:W-:-:S04]  /*3880*/  ULEA UR7, UR37, UR7, 0x18 ;  /* 0x0000000725077291 */ /* 0x000fc8000f8ec0ff */
[----:B------:R-:W3:Y:S01]  /*3890*/  LDC R2, c[0x0][0xb0c] ;  /* 0x0002c300ff027b82 */ /* 0x000ee20000000800 */
[----:B------:R-:W-:Y:S02]  /*38a0*/  UIADD3 UR13, UPT, UPT, UR7, 0x48, URZ ;  /* 0x00000048070d7890 */ /* 0x000fe4000fffe0ff */
[----:B--2---:R-:W-:Y:S02]  /*38b0*/  UISETP.NE.U32.AND UP2, UPT, UR8, URZ, UPT ;  /* 0x000000ff0800728c */ /* 0x004fe4000bf45070 */
[----:B------:R-:W-:Y:S02]  /*38c0*/  UIADD3 UR33, UPT, UPT, UR7, 0x30, URZ ;  /* 0x0000003007217890 */ /* 0x000fe4000fffe0ff */
[----:B----4-:R-:W-:Y:S01]  /*38d0*/  UISETP.NE.U32.AND UP3, UPT, UR4, URZ, UPT ;  /* 0x000000ff0400728c */ /* 0x010fe2000bf65070 */
[----:B------:R-:W2:Y:S01]  /*38e0*/  LDC R18, c[0x0][0xb20] ;  /* 0x0002c800ff127b82 */ /* 0x000ea20000000800 */
[----:B-1----:R-:W-:Y:S01]  /*38f0*/  ISETP.NE.AND P1, PT, R0, 0x1, PT ;  /* 0x000000010000780c */ /* 0x002fe20003f25270 */
[----:B------:R-:W-:-:S02]  /*3900*/  UISETP.NE.AND.EX UP2, UPT, UR9, URZ, UPT, UP2 ;  /* 0x000000ff0900728c */ /* 0x000fc4000bf45320 */
[----:B------:R-:W-:Y:S02]  /*3910*/  UIADD3 UR25, UPT, UPT, UR7, 0x38, URZ ;  /* 0x0000003807197890 */ /* 0x000fe4000fffe0ff */
[----:B------:R-:W-:Y:S02]  /*3920*/  UIADD3 UR17, UPT, UPT, UR7, 0x40, URZ ;  /* 0x0000004007117890 */ /* 0x000fe4000fffe0ff */
[----:B------:R-:W1:Y:S01]  /*3930*/  LDC.64 R32, c[0x0][0x348] ;  /* 0x0000d200ff207b82 */ /* 0x000e620000000a00 */
[----:B------:R-:W-:Y:S02]  /*3940*/  UPRMT UR13, UR37, 0x654, UR13 ;  /* 0x00000654250d7896 */ /* 0x000fe4000800000d */
[----:B------:R-:W-:-:S05]  /*3950*/  UISETP.NE.AND.EX UP3, UPT, UR5, URZ, UPT, UP3 ;  /* 0x000000ff0500728c */ /* 0x000fca000bf65330 */
[----:B------:R-:W4:Y:S08]  /*3960*/  LDC.64 R16, c[0x0][0xb10] ;  /* 0x0002c400ff107b82 */ /* 0x000f300000000a00 */
[----:B------:R-:W1:Y:S08]  /*3970*/  LDC.64 R6, c[0x0][0xb18] ;  /* 0x0002c600ff067b82 */ /* 0x000e700000000a00 */
[----:B------:R-:W1:Y:S08]  /*3980*/  LDC.64 R4, c[0x0][0xb28] ;  /* 0x0002ca00ff047b82 */ /* 0x000e700000000a00 */
[----:B--23--:R-:W1:Y:S02]  /*3990*/  LDC R22, c[0x0][0x374] ;  /* 0x0000dd00ff167b82 */ /* 0x00ce640000000800 */
.L_x_77:
[C---:B------:R-:W-:Y:S02]  /*39a0*/  LEA R0, R30.reuse, UR7, 0x3 ;  /* 0x000000071e007c11 */ /* 0x040fe4000f8e18ff */
[----:B------:R-:W-:Y:S02]  /*39b0*/  SHF.L.U32 R3, R29, 0x1f, RZ ;  /* 0x0000001f1d037819 */ /* 0x000fe400000006ff */
[----:B------:R-:W-:Y:S02]  /*39c0*/  LEA R24, R30, UR7, 0x4 ;  /* 0x000000071e187c11 */ /* 0x000fe4000f8e20ff */
[----:B--2---:R-:W2:Y:S02]  /*39d0*/  SYNCS.PHASECHK.TRANS64.TRYWAIT P0, [R0+URZ+0x80], R3 ;  /* 0x00008003000075a7 */ /* 0x004ea400080011ff */
[----:B--2---:R-:W-:Y:S05]  /*39e0*/  @!P0 BRA `(.L_x_67) ;  /* 0x0000005800a48947 */ /* 0x004fea0003800000 */
.L_x_149:
[----:B------:R-:W-:Y:S01]  /*39f0*/  ISETP.GE.AND P0, PT, R40, 0x1, PT ;  /* 0x000000012800780c */ /* 0x000fe20003f06270 */
[----:B------:R-:W3:Y:S01]  /*3a00*/  LDS.128 R24, [R24+0x110] ;  /* 0x0001100018187984 */ /* 0x000ee20000000c00 */
[----:B--2---:R-:W-:Y:S01]  /*3a10*/  VIADD R0, R0, 0x90 ;  /* 0x0000009000007836 */ /* 0x004fe20000000000 */
[----:B------:R-:W-:Y:S01]  /*3a20*/  @!PT LDS RZ, [RZ] ;  /* 0x00000000fffff984 */ /* 0x000fe20000000800 */
[----:B------:R-:W-:Y:S01]  /*3a30*/  @!PT LDS RZ, [RZ] ;  /* 0x00000000fffff984 */ /* 0x000fe20000000800 */
[----:B------:R-:W-:Y:S01]  /*3a40*/  @!PT LDS RZ, [RZ] ;  /* 0x00000000fffff984 */ /* 0x000fe20000000800 */
[----:B------:R-:W-:Y:S01]  /*3a50*/  @!PT LDS RZ, [RZ] ;  /* 0x00000000fffff984 */ /* 0x000fe20000000800 */
[----:B------:R2:W-:Y:S06]  /*3a60*/  MEMBAR.ALL.CTA ;  /* 0x0000000000007992 */ /* 0x0005ec0000008000 */
[----:B--2---:R-:W2:Y:S01]  /*3a70*/  FENCE.VIEW.ASYNC.S ;  /* 0x00000000000073c6 */ /* 0x004ea20000000000 */
[----:B------:R-:W-:Y:S04]  /*3a80*/  PRMT R0, RZ, 0x654, R0 ;  /* 0x00000654ff007816 */ /* 0x000fe80000000000 */
[----:B--2---:R2:W-:Y:S01]  /*3a90*/  SYNCS.ARRIVE.TRANS64.RED.A1T0 RZ, [R0+URZ], RZ ;  /* 0x000000ff00ff79a7 */ /* 0x0045e200081004ff */
[----:B---3--:R-:W-:Y:S11]  /*3aa0*/  LOP3.LUT P3, RZ, R26, 0x1, RZ, 0xc0, !PT ;  /* 0x000000011aff7812 */ /* 0x008ff6000786c0ff */
[----:B------:R-:W-:Y:S02]  /*3ab0*/  @!UPT UIADD3 URZ, UPT, UPT, URZ, URZ, URZ ;  /* 0x000000fffffff290 */ /* 0x000fe4000fffe0ff */
[----:B------:R-:W-:Y:S02]  /*3ac0*/  @P3 MOV R13, R24 ;  /* 0x00000018000d3202 */ /* 0x000fe40000000f00 */
[----:B------:R-:W-:Y:S01]  /*3ad0*/  @P3 LOP3.LUT R8, R25, 0xffff, RZ, 0xc0, !PT ;  /* 0x0000ffff19083812 */ /* 0x000fe200078ec0ff */
[----:B--2---:R-:W-:Y:S06]  /*3ae0*/  @!P0 BRA `(.L_x_68) ;  /* 0x0000000000a48947 */ /* 0x004fec0003800000 */
[----:B-1----:R-:W-:Y:S01]  /*3af0*/  IMAD.HI.U32 R35, R22, R7, RZ ;  /* 0x0000000716237227 */ /* 0x002fe200078e00ff */
[----:B------:R-:W-:Y:S02]  /*3b00*/  ISETP.NE.AND P0, PT, R6, 0x1, PT ;  /* 0x000000010600780c */ /* 0x000fe40003f05270 */
[----:B------:R-:W-:Y:S01]  /*3b10*/  ISETP.NE.AND P2, PT, R40, 0x1, PT ;  /* 0x000000012800780c */ /* 0x000fe20003f45270 */
[----:B----4-:R-:W-:Y:S01]  /*3b20*/  IMAD.HI.U32 R34, R19, R16, RZ ;  /* 0x0000001013227227 */ /* 0x010fe200078e00ff */
[----:B------:R-:W-:Y:S02]  /*3b30*/  SHF.R.U32.HI R35, RZ, R18, R35 ;  /* 0x00000012ff237219 */ /* 0x000fe40000011623 */
[----:B------:R-:W-:Y:S01]  /*3b40*/  ISETP.NE.AND P4, PT, R2, 0x1, PT ;  /* 0x000000010200780c */ /* 0x000fe20003f85270 */
[----:B------:R-:W-:Y:S01]  /*3b50*/  IMAD.HI.U32 R36, R13, R16, RZ ;  /* 0x000000100d247227 */ /* 0x000fe200078e00ff */
[----:B------:R-:W-:Y:S02]  /*3b60*/  SHF.R.U32.HI R34, RZ, R17, R34 ;  /* 0x00000011ff227219 */ /* 0x000fe40000011622 */
[----:B------:R-:W-:Y:S01]  /*3b70*/  SEL R3, R22, R35, !P0 ;  /* 0x0000002316037207 */ /* 0x000fe20004000000 */
[C---:B------:R-:W-:Y:S01]  /*3b80*/  IMAD.HI.U32 R35, R8.reuse, R7, RZ ;  /* 0x0000000708237227 */ /* 0x040fe200078e00ff */
[----:B------:R-:W-:Y:S02]  /*3b90*/  SEL R11, R19, R34, !P4 ;  /* 0x00000022130b7207 */ /* 0x000fe40006000000 */
[----:B------:R-:W-:Y:S01]  /*3ba0*/  SHF.R.U32.HI R36, RZ, R17, R36 ;  /* 0x00000011ff247219 */ /* 0x000fe20000011624 */
[----:B------:R-:W-:Y:S01]  /*3bb0*/  IMAD.HI.U32 R38, R3, R4, RZ ;  /* 0x0000000403267227 */ /* 0x000fe200078e00ff */
[----:B------:R-:W-:Y:S03]  /*3bc0*/  SHF.R.U32.HI R35, RZ, R18, R35 ;  /* 0x00000012ff237219 */ /* 0x000fe60000011623 */
[----:B------:R-:W-:Y:S01]  /*3bd0*/  IMAD.HI.U32 R34, R11, R4, RZ ;  /* 0x000000040b227227 */ /* 0x000fe200078e00ff */
[----:B------:R-:W-:Y:S02]  /*3be0*/  @P2 SHF.R.U32.HI R3, RZ, R5, R38 ;  /* 0x00000005ff032219 */ /* 0x000fe40000011626 */
[----:B------:R-:W-:Y:S02]  /*3bf0*/  SEL R9, R8, R35, !P0 ;  /* 0x0000002308097207 */ /* 0x000fe40004000000 */
[----:B------:R-:W-:Y:S01]  /*3c00*/  @P2 SHF.R.U32.HI R11, RZ, R5, R34 ;  /* 0x00000005ff0b2219 */ /* 0x000fe20000011622 */
[C---:B------:R-:W-:Y:S01]  /*3c10*/  IMAD R10, R40.reuse, R3, RZ ;  /* 0x00000003280a7224 */ /* 0x040fe200078e02ff */
[----:B------:R-:W-:Y:S01]  /*3c20*/  SEL R3, R13, R36, !P4 ;  /* 0x000000240d037207 */ /* 0x000fe20006000000 */
[C---:B------:R-:W-:Y:S03]  /*3c30*/  IMAD.HI.U32 R14, R9.reuse, R4, RZ ;  /* 0x00000004090e7227 */ /* 0x040fe600078e00ff */
[----:B------:R-:W-:Y:S01]  /*3c40*/  ISETP.GE.AND P0, PT, R9, R10, PT ;  /* 0x0000000a0900720c */ /* 0x000fe20003f06270 */
[C---:B------:R-:W-:Y:S01]  /*3c50*/  IMAD R12, R40.reuse, R11, RZ ;  /* 0x0000000b280c7224 */ /* 0x040fe200078e02ff */
[-C--:B------:R-:W-:Y:S04]  /*3c60*/  SHF.R.U32.HI R14, RZ, R5.reuse, R14 ;  /* 0x00000005ff0e7219 */ /* 0x080fe8000001160e */
[----:B------:R-:W-:Y:S02]  /*3c70*/  ISETP.GE.OR P0, PT, R3, R12, P0 ;  /* 0x0000000c0300720c */ /* 0x000fe40000706670 */
[----:B------:R-:W-:Y:S05]  /*3c80*/  SEL R15, R9, R14, !P2 ;  /* 0x0000000e090f7207 */ /* 0x000fea0005000000 */
[----:B------:R-:W-:Y:S04]  /*3c90*/  IMAD.MOV R14, RZ, RZ, -R15 ;  /* 0x000000ffff0e7224 */ /* 0x000fe800078e0a0f */
[----:B------:R-:W-:Y:S02]  /*3ca0*/  IMAD R14, R40, R14, R9 ;  /* 0x0000000e280e7224 */ /* 0x000fe400078e0209 */
[C---:B------:R-:W-:Y:S05]  /*3cb0*/  @!P0 IMAD.HI.U32 R10, R3.reuse, R4, RZ ;  /* 0x00000004030a8227 */ /* 0x040fea00078e00ff */
[----:B------:R-:W-:Y:S04]  /*3cc0*/  @!P0 SHF.R.U32.HI R10, RZ, R5, R10 ;  /* 0x00000005ff0a8219 */ /* 0x000fe8000001160a */
[----:B------:R-:W-:Y:S01]  /*3cd0*/  @!P0 SEL R0, R3, R10, !P2 ;  /* 0x0000000a03008207 */ /* 0x000fe20005000000 */
[----:B------:R-:W-:Y:S03]  /*3ce0*/  IMAD.MOV R10, RZ, RZ, -R3 ;  /* 0x000000ffff0a7224 */ /* 0x000fe600078e0a03 */
[----:B------:R-:W-:Y:S01]  /*3cf0*/  @!P0 IADD3 R15, PT, PT, R15, -R0, RZ ;  /* 0x800000000f0f8210 */ /* 0x000fe20007ffe0ff */
[----:B------:R-:W-:Y:S01]  /*3d00*/  @!P0 IMAD R0, R11, R14, R0 ;  /* 0x0000000e0b008224 */ /* 0x000fe200078e0200 */
[----:B------:R-:W-:Y:S01]  /*3d10*/  IADD3 R11, PT, PT, -R9, RZ, RZ ;  /* 0x000000ff090b7210 */ /* 0x000fe20007ffe1ff */
[----:B------:R-:W-:Y:S02]  /*3d20*/  IMAD R13, R2, R10, R13 ;  /* 0x0000000a020d7224 */ /* 0x000fe400078e020d */
[----:B------:R-:W-:Y:S02]  /*3d30*/  @!P0 IMAD R9, R15, R40, R3 ;  /* 0x000000280f098224 */ /* 0x000fe400078e0203 */
[----:B------:R-:W-:Y:S02]  /*3d40*/  @!P0 IMAD.MOV.U32 R3, RZ, RZ, R0 ;  /* 0x000000ffff038224 */ /* 0x000fe400078e0000 */
[----:B------:R-:W-:Y:S02]  /*3d50*/  IMAD R8, R6, R11, R8 ;  /* 0x0000000b06087224 */ /* 0x000fe400078e0208 */
[----:B------:R-:W-:Y:S02]  /*3d60*/  IMAD R13, R3, R2, R13 ;  /* 0x00000002030d7224 */ /* 0x000fe400078e020d */
[----:B------:R-:W-:Y:S02]  /*3d70*/  IMAD R8, R9, R6, R8 ;  /* 0x0000000609087224 */ /* 0x000fe400078e0208 */
.L_x_68:
[----:B------:R-:W-:Y:S05]  /*3d80*/  BRA.U UP1, `(.L_x_69) ;  /* 0x0000000101107547 */ /* 0x000fea000b800000 */
[----:B------:R-:W-:Y:S04]  /*3d90*/  MOV R0, UR6 ;  /* 0x0000000600007c02 */ /* 0x000fe80008000f00 */
[----:B------:R-:W-:Y:S04]  /*3da0*/  SHF.L.U32 R3, R0, 0x1f, RZ ;  /* 0x0000001f00037819 */ /* 0x000fe800000006ff */
[----:B------:R-:W2:Y:S02]  /*3db0*/  SYNCS.PHASECHK.TRANS64.TRYWAIT P0, [UR7+0x78], R3 ;  /* 0x00007803ff0075a7 */ /* 0x000ea40008001107 */
[----:B--2---:R-:W-:Y:S05]  /*3dc0*/  @!P0 BRA `(.L_x_70) ;  /* 0x0000005400c08947 */ /* 0x004fea0003800000 */
.L_x_69:
[----:B------:R-:W-:Y:S02]  /*3dd0*/  R2UR UR35, R21 ;  /* 0x00000000152372ca */ /* 0x000fe400000e0000 */
[----:B------:R-:W-:Y:S02]  /*3de0*/  R2UR UR34, R20 ;  /* 0x00000000142272ca */ /* 0x000fe400000e0000 */
[----:B------:R-:W-:Y:S02]  /*3df0*/  ISETP.NE.U32.AND P2, PT, RZ, UR4, PT ;  /* 0x00000004ff007c0c */ /* 0x000fe4000bf45070 */
[----:B------:R-:W-:Y:S02]  /*3e00*/  SHF.L.U32 R12, R31, 0x1f, RZ ;  /* 0x0000001f1f0c7819 */ /* 0x000fe400000006ff */
[----:B------:R-:W-:Y:S05]  /*3e10*/  ISETP.NE.AND.EX P2, PT, RZ, UR5, PT, P2 ;  /* 0x00000005ff007c0c */ /* 0x000fea000bf45320 */
[----:B------:R-:W-:Y:S02]  /*3e20*/  USHF.L.U32 UR35, UR35, 0x6, URZ ;  /* 0x0000000623237899 */ /* 0x000fe400080006ff */
[----:B------:R-:W-:Y:S01]  /*3e30*/  USHF.L.U32 UR34, UR34, 0x8, URZ ;  /* 0x0000000822227899 */ /* 0x000fe200080006ff */
[----:B------:R-:W-:Y:S11]  /*3e40*/  BRA.U !UP3, `(.L_x_71) ;  /* 0x000000010b347547 */ /* 0x000ff6000b800000 */
[----:B------:R-:W-:Y:S01]  /*3e50*/  UPLOP3.LUT UP0, UPT, UPT, UPT, UP2, 0x80, 0x8 ;  /* 0x000000000008789c */ /* 0x000fe20003f0f020 */
[----:B--2---:R-:W-:Y:S02]  /*3e60*/  HFMA2 R0, -RZ, RZ, 0, 5.9604644775390625e-08 ;  /* 0x00000001ff007431 */ /* 0x004fe400000001ff */
[----:B------:R-:W-:Y:S03]  /*3e70*/  IMAD.MOV.U32 R91, RZ, RZ, 0x1 ;  /* 0x00000001ff5b7424 */ /* 0x000fe600078e00ff */
[----:B------:R-:W-:Y:S05]  /*3e80*/  PLOP3.LUT P0, PT, PT, PT, UP0, 0x80, 0x8 ;  /* 0x000000000008781c */ /* 0x000fea0003f0f008 */
[----:B------:R-:W2:Y:S01]  /*3e90*/  @UP0 LDCU.64 UR10, c[0x0][0x888] ;  /* 0x00011100ff0a07ac */ /* 0x000ea20008000a00 */
[----:B------:R-:W-:Y:S07]  /*3ea0*/  @UP0 UIMAD UR8, UR36, UR4, URZ ;  /* 0x00000004240802a4 */ /* 0x000fee000f8e02ff */
[----:B------:R-:W-:Y:S01]  /*3eb0*/  @!P0 PRMT R91, R0, 0x7610, R91 ;  /* 0x00007610005b8816 */ /* 0x000fe2000000005b */
[----:B--2---:R-:W-:Y:S03]  /*3ec0*/  @UP0 UIMAD.WIDE UR10, UR8, 0x4, UR10 ;  /* 0x00000004080a08a5 */ /* 0x004fe6000f8e020a */
[----:B------:R-:W2:Y:S03]  /*3ed0*/  @!UP0 LDCU UR8, c[0x0][0x880] ;  /* 0x00011000ff0887ac */ /* 0x000ea60008000800 */
[----:B------:R-:W-:Y:S01]  /*3ee0*/  IMAD.U32 R10, RZ, RZ, UR10 ;  /* 0x0000000aff0a7e24 */ /* 0x000fe2000f8e00ff */
[----:B------:R-:W-:Y:S05]  /*3ef0*/  MOV R11, UR11 ;  /* 0x0000000b000b7c02 */ /* 0x000fea0008000f00 */
[----:B-----5:R3:W5:Y:S02]  /*3f00*/  @P0 LDG.E R50, desc[UR46][R10.64] ;  /* 0x0000002e0a320981 */ /* 0x020764000c1e1900 */
[----:B--23--:R-:W-:Y:S07]  /*3f10*/  @!P0 IMAD.U32 R50, RZ, RZ, UR8 ;  /* 0x00000008ff328e24 */ /* 0x00cfee000f8e00ff */
.L_x_71:
[----:B-----5:R-:W-:Y:S01]  /*3f20*/  @!P2 ISETP.EQ.AND P0, PT, R50, RZ, PT ;  /* 0x000000ff3200a20c */ /* 0x020fe20003f02270 */
[----:B------:R-:W-:Y:S01]  /*3f30*/  @!UPT UIADD3 URZ, UPT, UPT, URZ, URZ, URZ ;  /* 0x000000fffffff290 */ /* 0x000fe2000fffe0ff */
[----:B------:R-:W-:Y:S11]  /*3f40*/  @!P2 BRA `(.L_x_72) ;  /* 0x000000000014a947 */ /* 0x000ff60003800000 */
[----:B------:R-:W-:Y:S02]  /*3f50*/  LOP3.LUT P2, RZ, R91, 0xff, RZ, 0xc0, !PT ;  /* 0x000000ff5bff7812 */ /* 0x000fe4000784c0ff */
[----:B------:R-:W-:Y:S04]  /*3f60*/  PLOP3.LUT P0, PT, PT, PT, UP0, 0x80, 0x8 ;  /* 0x000000000008781c */ /* 0x000fe80003f0f008 */
[----:B------:R-:W-:Y:S07]  /*3f70*/  PLOP3.LUT P0, PT, P0, PT, PT, 0x8, 0x80 ;  /* 0x000000000080781c */ /* 0x000fee000070e170 */
[----:B------:R-:W-:Y:S11]  /*3f80*/  @P2 ISETP.EQ.AND P0, PT, R50, RZ, PT ;  /* 0x000000ff3200220c */ /* 0x000ff60003f02270 */
[----:B------:R-:W-:Y:S02]  /*3f90*/  @!UPT UIADD3 URZ, UPT, UPT, URZ, URZ, URZ ;  /* 0x000000fffffff290 */ /* 0x000fe4000fffe0ff */
.L_x_72:
[----:B------:R-:W3:Y:S01]  /*3fa0*/  SYNCS.PHASECHK.TRANS64.TRYWAIT P2, [UR7+0x50], R12 ;  /* 0x0000500cff0075a7 */ /* 0x000ee20008041107 */
[----:B------:R-:W-:Y:S04]  /*3fb0*/  ELECT P4, URZ, PT ;  /* 0x0000000000ff782f */ /* 0x000fe80003880000 */
[----:B------:R-:W-:Y:S11]  /*3fc0*/  PLOP3.LUT P4, PT, P0, P4, PT, 0xf2, 0x2f ;  /* 0x00000000002f781c */ /* 0x000ff60000789e72 */
[----:B------:R-:W-:Y:S02]  /*3fd0*/  @!UPT UIADD3 URZ, UPT, UPT, URZ, URZ, URZ ;  /* 0x000000fffffff290 */ /* 0x000fe4000fffe0ff */
[----:B-1----:R-:W-:Y:S05]  /*3fe0*/  @!P4 IADD3 R9, P0, PT, R32, 0x580, RZ ;  /* 0x000005802009c810 */ /* 0x002fea0007f1e0ff */
[----:B--2---:R-:W-:Y:S01]  /*3ff0*/  @!P4 IMAD.X R0, RZ, RZ, R33, P0 ;  /* 0x000000ffff00c224 */ /* 0x004fe200000e0621 */
[----:B---3--:R-:W-:Y:S07]  /*4000*/  @!P2 BRA `(.L_x_73) ;  /* 0x000000540048a947 */ /* 0x008fee0003800000 */
.L_x_152:
[----:B------:R-:W-:Y:S01]  /*4010*/  @!P4 R2UR UR8, R0 ;  /* 0x000000000008c2ca */ /* 0x000fe200000e0000 */
[----:B------:R-:W-:Y:S01]  /*4020*/  VOTEU.ALL UP1, P4 ;  /* 0x0000000000ff7886 */ /* 0x000fe20002020000 */
[----:B------:R-:W-:Y:S01]  /*4030*/  @!P4 R2UR UR9, R9 ;  /* 0x000000000909c2ca */ /* 0x000fe200000e0000 */
[----:B------:R-:W-:Y:S01]  /*4040*/  @!P4 IMAD.MOV.U32 R0, RZ, RZ, 0x1000 ;  /* 0x00001000ff00c424 */ /* 0x000fe200078e00ff */
[----:B------:R-:W-:Y:S01]  /*4050*/  UMOV UR10, 0x0 ;  /* 0x00000000000a7882 */ /* 0x000fe20000000000 */
[----:B------:R-:W-:Y:S01]  /*4060*/  UMOV UR11, 0x10000000 ;  /* 0x10000000000b7882 */ /* 0x000fe20000000000 */
[----:B------:R-:W-:Y:S01]  /*4070*/  @!UP1 UIADD3 UR32, UPT, UPT, UR7, 0x200, URZ ;  /* 0x0000020007209890 */ /* 0x000fe2000fffe0ff */
[----:B------:R-:W-:Y:S01]  /*4080*/  @!P4 IADD3 R9, P0, PT, R32, 0x580, RZ ;  /* 0x000005802009c810 */ /* 0x000fe20007f1e0ff */
[----:B------:R-:W-:Y:S05]  /*4090*/  VOTEU.ALL UP1, P4 ;  /* 0x0000000000ff7886 */ /* 0x000fea0002020000 */
[----:B------:R-:W-:Y:S01]  /*40a0*/  IMAD.U32 R11, RZ, RZ, UR8 ;  /* 0x00000008ff0b7e24 */ /* 0x000fe2000f8e00ff */
[----:B------:R-:W-:Y:S01]  /*40b0*/  UPRMT UR8, UR37, 0x654, UR33 ;  /* 0x0000065425087896 */ /* 0x000fe20008000021 */
[----:B------:R-:W-:Y:S03]  /*40c0*/  IMAD.U32 R10, RZ, RZ, UR9 ;  /* 0x00000009ff0a7e24 */ /* 0x000fe6000f8e00ff */
[----:B------:R-:W-:Y:S02]  /*40d0*/  @!P4 R2UR UR15, R11 ;  /* 0x000000000b0fc2ca */ /* 0x000fe400000e0000 */
[----:B------:R-:W-:Y:S11]  /*40e0*/  @!P4 R2UR UR14, R10 ;  /* 0x000000000a0ec2ca */ /* 0x000ff600000e0000 */
[----:B------:R-:W-:Y:S02]  /*40f0*/  @!UPT UIADD3 URZ, UPT, UPT, URZ, URZ, URZ ;  /* 0x000000fffffff290 */ /* 0x000fe4000fffe0ff */
[----:B------:R2:W-:Y:S01]  /*4100*/  @!UP1 UTMALDG.3D [UR32], [UR14], desc[UR10] ;  /* 0x00000a200e0095b4 */ /* 0x0005e20008011000 */
[----:B------:R3:W-:Y:S01]  /*4110*/  @!P4 SYNCS.ARRIVE.TRANS64.RED.A0TR RZ, [UR7+0x30], R0 ;  /* 0x00003000ffffc9a7 */ /* 0x0007e20008300407 */
[----:B------:R-:W-:Y:S01]  /*4120*/  SYNCS.ARRIVE.TRANS64.RED.A1T0 RZ, [UR8], RZ ;  /* 0x000000ffffff79a7 */ /* 0x000fe20008100408 */
[----:B---3--:R-:W-:Y:S01]  /*4130*/  @!P4 IMAD.X R0, RZ, RZ, R33, P0 ;  /* 0x000000ffff00c224 */ /* 0x008fe200000e0621 */
[----:B------:R-:W3:Y:S02]  /*4140*/  SYNCS.PHASECHK.TRANS64.TRYWAIT P2, [UR7+0x58], R12 ;  /* 0x0000580cff0075a7 */ /* 0x000ee40008041107 */
[----:B--23--:R-:W-:Y:S05]  /*4150*/  @!P2 BRA `(.L_x_74) ;  /* 0x00000054000ca947 */ /* 0x00cfea0003800000 */
.L_x_154:
        /* <DEDUP_REMOVED lines=8> */
[----:B------:R-:W-:Y:S01]  /*41e0*/  @!UP1 UIADD3 UR24, UPT, UPT, UR7, 0x1200, URZ ;  /* 0x0000120007189890 */ /* 0x000fe2000fffe0ff */
[----:B------:R-:W-:Y:S01]  /*41f0*/  VOTEU.ALL UP1, P4 ;  /* 0x0000000000ff7886 */ /* 0x000fe20002020000 */
[----:B------:R-:W-:Y:S01]  /*4200*/  UMOV UR27, UR35 ;  /* 0x00000023001b7c82 */ /* 0x000fe20008000000 */
[----:B------:R-:W-:Y:S02]  /*4210*/  UMOV UR28, UR36 ;  /* 0x00000024001c7c82 */ /* 0x000fe40008000000 */
[----:B------:R-:W-:Y:S01]  /*4220*/  IMAD.U32 R11, RZ, RZ, UR8 ;  /* 0x00000008ff0b7e24 */ /* 0x000fe2000f8e00ff */
[----:B------:R-:W-:Y:S01]  /*4230*/  UPRMT UR8, UR37, 0x654, UR25 ;  /* 0x0000065425087896 */ /* 0x000fe20008000019 */
[----:B------:R-:W-:Y:S02]  /*4240*/  IMAD.U32 R10, RZ, RZ, UR9 ;  /* 0x00000009ff0a7e24 */ /* 0x000fe4000f8e00ff */
[----:B------:R-:W-:Y:S01]  /*4250*/  @!P4 IMAD.X R20, RZ, RZ, R33, P0 ;  /* 0x000000ffff14c224 */ /* 0x000fe200000e0621 */
[----:B------:R-:W-:Y:S02]  /*4260*/  @!P4 R2UR UR15, R11 ;  /* 0x000000000b0fc2ca */ /* 0x000fe400000e0000 */
[----:B------:R-:W-:Y:S11]  /*4270*/  @!P4 R2UR UR14, R10 ;  /* 0x000000000a0ec2ca */ /* 0x000ff600000e0000 */
[----:B------:R-:W-:Y:S02]  /*4280*/  @!UPT UIADD3 URZ, UPT, UPT, URZ, URZ, URZ ;  /* 0x000000fffffff290 */ /* 0x000fe4000fffe0ff */
[----:B------:R2:W-:Y:S01]  /*4290*/  @!UP1 UTMALDG.3D [UR24], [UR14], desc[UR10] ;  /* 0x00000a180e0095b4 */ /* 0x0005e20008011000 */
[----:B------:R2:W-:Y:S01]  /*42a0*/  @!P4 SYNCS.ARRIVE.TRANS64.RED.A0TR RZ, [UR7+0x38], R0 ;  /* 0x00003800ffffc9a7 */ /* 0x0005e20008300407 */
[----:B------:R-:W-:Y:S01]  /*42b0*/  SYNCS.ARRIVE.TRANS64.RED.A1T0 RZ, [UR8], RZ ;  /* 0x000000ffffff79a7 */ /* 0x000fe20008100408 */
[----:B------:R-:W3:Y:S02]  /*42c0*/  SYNCS.PHASECHK.TRANS64.TRYWAIT P2, [UR7+0x60], R12 ;  /* 0x0000600cff0075a7 */ /* 0x000ee40008041107 */
[----:B--23--:R-:W-:Y:S05]  /*42d0*/  @!P2 BRA `(.L_x_75) ;  /* 0x0000005000c4a947 */ /* 0x00cfea0003800000 */
.L_x_156:
[----:B------:R-:W2:Y:S01]  /*42e0*/  LDC.64 R14, c[0x0][0xb10] ;  /* 0x0002c400ff0e7b82 */ /* 0x000ea20000000a00 */
[----:B------:R-:W-:Y:S01]  /*42f0*/  @!P4 R2UR UR8, R20 ;  /* 0x000000001408c2ca */ /* 0x000fe200000e0000 */
[----:B------:R-:W-:Y:S01]  /*4300*/  VOTEU.ALL UP1, P4 ;  /* 0x0000000000ff7886 */ /* 0x000fe20002020000 */
[----:B------:R-:W-:Y:S01]  /*4310*/  @!P4 R2UR UR9, R21 ;  /* 0x000000001509c2ca */ /* 0x000fe200000e0000 */
[----:B------:R-:W-:Y:S01]  /*4320*/  UMOV UR10, 0x0 ;  /* 0x00000000000a7882 */ /* 0x000fe20000000000 */
[----:B------:R-:W-:Y:S03]  /*4330*/  UMOV UR11, 0x10000000 ;  /* 0x10000000000b7882 */ /* 0x000fe60000000000 */
[----:B------:R-:W3:Y:S01]  /*4340*/  LDC.64 R10, c[0x0][0xb18] ;  /* 0x0002c600ff0a7b82 */ /* 0x000ee20000000a00 */
[----:B------:R-:W-:Y:S01]  /*4350*/  @!UP1 UIADD3 UR18, UPT, UPT, UR34, 0x80, URZ ;  /* 0x0000008022129890 */ /* 0x000fe2000fffe0ff */
[----:B------:R-:W-:Y:S01]  /*4360*/  @P3 SHF.R.U32.HI R28, RZ, 0x10, R25 ;  /* 0x00000010ff1c3819 */ /* 0x000fe20000011619 */
[----:B------:R-:W-:Y:S01]  /*4370*/  @!UP1 UIADD3 UR16, UPT, UPT, UR7, 0x2200, URZ ;  /* 0x0000220007109890 */ /* 0x000fe2000fffe0ff */
[----:B------:R-:W-:Y:S01]  /*4380*/  VIADD R30, R30, 0x1 ;  /* 0x000000011e1e7836 */ /* 0x000fe20000000000 */
[----:B------:R-:W-:Y:S03]  /*4390*/  VOTEU.ALL UP1, P4 ;  /* 0x0000000000ff7886 */ /* 0x000fe60002020000 */
[----:B------:R-:W5:Y:S01]  /*43a0*/  @!P1 LDC R0, c[0x0][0xb20] ;  /* 0x0002c800ff009b82 */ /* 0x000f620000000800 */
[----:B------:R-:W-:Y:S01]  /*43b0*/  UMOV UR19, UR35 ;  /* 0x0000002300137c82 */ /* 0x000fe20008000000 */
[----:B------:R-:W-:Y:S01]  /*43c0*/  IMAD.U32 R21, RZ, RZ, UR8 ;  /* 0x00000008ff157e24 */ /* 0x000fe2000f8e00ff */
[----:B------:R-:W-:Y:S05]  /*43d0*/  UMOV UR20, UR36 ;  /* 0x0000002400147c82 */ /* 0x000fea0008000000 */
[----:B-1----:R-:W1:Y:S01]  /*43e0*/  @!P1 LDC R3, c[0x0][0xb0c] ;  /* 0x0002c300ff039b82 */ /* 0x002e620000000800 */
[----:B------:R-:W-:Y:S01]  /*43f0*/  IMAD.U32 R20, RZ, RZ, UR9 ;  /* 0x00000009ff147e24 */ /* 0x000fe2000f8e00ff */
[----:B------:R-:W-:Y:S01]  /*4400*/  UPRMT UR8, UR37, 0x654, UR17 ;  /* 0x0000065425087896 */ /* 0x000fe20008000011 */
[----:B------:R-:W-:Y:S03]  /*4410*/  @!P4 R2UR UR15, R21 ;  /* 0x00000000150fc2ca */ /* 0x000fe600000e0000 */
[----:B------:R-:W-:Y:S01]  /*4420*/  @!P4 R2UR UR14, R20 ;  /* 0x00000000140ec2ca */ /* 0x000fe200000e0000 */
[----:B------:R-:W-:Y:S11]  /*4430*/  @!P4 IMAD.MOV.U32 R20, RZ, RZ, 0x1000 ;  /* 0x00001000ff14c424 */ /* 0x000ff600078e00ff */
[----:B------:R-:W-:Y:S01]  /*4440*/  @!UPT UIADD3 URZ, UPT, UPT, URZ, URZ, URZ ;  /* 0x000000fffffff290 */ /* 0x000fe2000fffe0ff */
[----:B------:R1:W-:Y:S01]  /*4450*/  @!UP1 UTMALDG.3D [UR16], [UR14], desc[UR10] ;  /* 0x00000a100e0095b4 */ /* 0x0003e20008011000 */
[----:B------:R1:W-:Y:S02]  /*4460*/  @!P4 SYNCS.ARRIVE.TRANS64.RED.A0TR RZ, [UR7+0x40], R20 ;  /* 0x00004014ffffc9a7 */ /* 0x0003e40008300407 */
[----:B-1----:R-:W-:Y:S01]  /*4470*/  @!P1 ISETP.NE.AND P2, PT, R3, 0x1, PT ;  /* 0x000000010300980c */ /* 0x002fe20003f45270 */
[C---:B--2---:R-:W-:Y:S01]  /*4480*/  @!P1 IMAD.HI.U32 R14, R13.reuse, R14, RZ ;  /* 0x0000000e0d0e9227 */ /* 0x044fe200078e00ff */
[----:B---3--:R-:W-:Y:S03]  /*4490*/  @!P1 ISETP.NE.AND P0, PT, R10, 0x1, PT ;  /* 0x000000010a00980c */ /* 0x008fe60003f05270 */
[C---:B------:R-:W-:Y:S01]  /*44a0*/  @!P1 IMAD.HI.U32 R11, R8.reuse, R11, RZ ;  /* 0x0000000b080b9227 */ /* 0x040fe200078e00ff */
[----:B------:R-:W-:Y:S04]  /*44b0*/  @!P1 SHF.R.U32.HI R14, RZ, R15, R14 ;  /* 0x0000000fff0e9219 */ /* 0x000fe8000001160e */
[----:B-----5:R-:W-:Y:S01]  /*44c0*/  @!P1 SHF.R.U32.HI R9, RZ, R0, R11 ;  /* 0x00000000ff099219 */ /* 0x020fe2000001160b */
[----:B------:R-:W-:Y:S01]  /*44d0*/  SYNCS.ARRIVE.TRANS64.RED.A1T0 RZ, [UR8], RZ ;  /* 0x000000ffffff79a7 */ /* 0x000fe20008100408 */
[----:B------:R-:W-:Y:S02]  /*44e0*/  @!P1 SEL R14, R13, R14, !P2 ;  /* 0x0000000e0d0e9207 */ /* 0x000fe40005000000 */
[----:B------:R-:W-:Y:S01]  /*44f0*/  @!P1 SEL R9, R8, R9, !P0 ;  /* 0x0000000908099207 */ /* 0x000fe20004000000 */
[----:B------:R-:W1:Y:S04]  /*4500*/  SYNCS.PHASECHK.TRANS64.TRYWAIT P5, [UR7+0x68], R12 ;  /* 0x0000680cff0075a7 */ /* 0x000e6800080a1107 */
[----:B------:R-:W-:Y:S02]  /*4510*/  @!P1 IMAD.IADD R0, R9, 0x1, -R14 ;  /* 0x0000000109009824 */ /* 0x000fe400078e0a0e */
[----:B------:R-:W-:Y:S02]  /*4520*/  @!P1 IMAD.IADD R9, R14, 0x1, -R9 ;  /* 0x000000010e099824 */ /* 0x000fe400078e0a09 */
[----:B------:R-:W-:Y:S02]  /*4530*/  @!P1 IMAD R13, R0, R3, R13 ;  /* 0x00000003000d9224 */ /* 0x000fe400078e020d */
[----:B------:R-:W-:Y:S01]  /*4540*/  @!P1 IMAD R8, R9, R10, R8 ;  /* 0x0000000a09089224 */ /* 0x000fe200078e0208 */
[----:B-1----:R-:W-:Y:S06]  /*4550*/  @!P5 BRA `(.L_x_76) ;  /* 0x00000050003cd947 */ /* 0x002fec0003800000 */
.L_x_158:
[----:B-1----:R-:W-:Y:S01]  /*4560*/  @!P4 IADD3 R3, P0, PT, R32, 0x580, RZ ;  /* 0x000005802003c810 */ /* 0x002fe20007f1e0ff */
[----:B------:R-:W-:Y:S01]  /*4570*/  VOTEU.ALL UP1, P4 ;  /* 0x0000000000ff7886 */ /* 0x000fe20002020000 */
[----:B------:R-:W-:Y:S01]  /*4580*/  UMOV UR18, 0x0 ;  /* 0x0000000000127882 */ /* 0x000fe20000000000 */
[----:B------:R-:W-:Y:S01]  /*4590*/  UMOV UR19, 0x10000000 ;  /* 0x1000000000137882 */ /* 0x000fe20000000000 */
[----:B------:R-:W-:Y:S01]  /*45a0*/  @!P4 R2UR UR9, R3 ;  /* 0x000000000309c2ca */ /* 0x000fe200000e0000 */
[----:B------:R-:W-:Y:S01]  /*45b0*/  @!P4 IMAD.X R0, RZ, RZ, R33, P0 ;  /* 0x000000ffff00c224 */ /* 0x000fe200000e0621 */
[----:B------:R-:W-:Y:S01]  /*45c0*/  @!UP1 UIADD3 UR10, UPT, UPT, UR34, 0xc0, URZ ;  /* 0x000000c0220a9890 */ /* 0x000fe2000fffe0ff */
[----:B------:R-:W-:Y:S01]  /*45d0*/  ISETP.NE.AND P0, PT, R30, 0x2, PT ;  /* 0x000000021e00780c */ /* 0x000fe20003f05270 */
[----:B------:R-:W-:Y:S01]  /*45e0*/  UMOV UR11, UR35 ;  /* 0x00000023000b7c82 */ /* 0x000fe20008000000 */
[----:B------:R-:W-:Y:S01]  /*45f0*/  UMOV UR12, UR36 ;  /* 0x00000024000c7c82 */ /* 0x000fe20008000000 */
[----:B------:R-:W-:Y:S01]  /*4600*/  @!P4 R2UR UR8, R0 ;  /* 0x000000000008c2ca */ /* 0x000fe200000e0000 */
[----:B------:R-:W-:Y:S01]  /*4610*/  IMAD.IADD R20, R8, 0x1, R83 ;  /* 0x0000000108147824 */ /* 0x000fe200078e0253 */
[----:B------:R-:W-:Y:S01]  /*4620*/  @P3 R2UR UR36, R28 ;  /* 0x000000001c2432ca */ /* 0x000fe200000e0000 */
[----:B------:R-:W-:Y:S01]  /*4630*/  IMAD.IADD R21, R13, 0x1, R90 ;  /* 0x000000010d157824 */ /* 0x000fe200078e025a */
[----:B------:R-:W-:Y:S02]  /*4640*/  SEL R0, RZ, 0x1, P0 ;  /* 0x00000001ff007807 */ /* 0x000fe40000000000 */
[----:B------:R-:W-:Y:S01]  /*4650*/  LOP3.LUT R31, R31, 0x1, RZ, 0x3c, !PT ;  /* 0x000000011f1f7812 */ /* 0x000fe200078e3cff */
[----:B------:R-:W-:Y:S01]  /*4660*/  IMAD.U32 R10, RZ, RZ, UR9 ;  /* 0x00000009ff0a7e24 */ /* 0x000fe2000f8e00ff */
[----:B------:R-:W-:Y:S01]  /*4670*/  @!UP1 UIADD3 UR9, UPT, UPT, UR7, 0x48, URZ ;  /* 0x0000004807099890 */ /* 0x000fe2000fffe0ff */
[----:B------:R-:W-:Y:S02]  /*4680*/  LOP3.LUT R29, R29, R0, RZ, 0x3c, !PT ;  /* 0x000000001d1d7212 */ /* 0x000fe400078e3cff */
[----:B------:R-:W-:Y:S02]  /*4690*/  SEL R30, R30, RZ, P0 ;  /* 0x000000ff1e1e7207 */ /* 0x000fe40000000000 */
[----:B------:R-:W-:Y:S01]  /*46a0*/  IMAD.U32 R11, RZ, RZ, UR8 ;  /* 0x00000008ff0b7e24 */ /* 0x000fe2000f8e00ff */
[----:B------:R-:W-:Y:S01]  /*46b0*/  @!P4 R2UR UR14, R10 ;  /* 0x000000000a0ec2ca */ /* 0x000fe200000e0000 */
[----:B------:R-:W-:Y:S01]  /*46c0*/  @!UP1 UIADD3 UR8, UPT, UPT, UR7, 0x3200, URZ ;  /* 0x0000320007089890 */ /* 0x000fe2000fffe0ff */
[----:B------:R-:W-:Y:S02]  /*46d0*/  VOTEU.ALL UP1, P4 ;  /* 0x0000000000ff7886 */ /* 0x000fe40002020000 */
[----:B------:R-:W-:Y:S11]  /*46e0*/  @!P4 R2UR UR15, R11 ;  /* 0x000000000b0fc2ca */ /* 0x000ff600000e0000 */
[----:B------:R-:W-:Y:S02]  /*46f0*/  @!UPT UIADD3 URZ, UPT, UPT, URZ, URZ, URZ ;  /* 0x000000fffffff290 */ /* 0x000fe4000fffe0ff */
[----:B------:R2:W-:Y:S01]  /*4700*/  @!UP1 UTMALDG.3D [UR8], [UR14], desc[UR18] ;  /* 0x000012080e0095b4 */ /* 0x0005e20008011000 */
[----:B------:R2:W-:Y:S01]  /*4710*/  @!P4 SYNCS.ARRIVE.TRANS64.RED.A0TR RZ, [UR7+0x48], R23 ;  /* 0x00004817ffffc9a7 */ /* 0x0005e20008300407 */
[----:B------:R-:W-:Y:S01]  /*4720*/  UPLOP3.LUT UP1, UPT, UPT, UPT, UPT, 0x80, 0x8 ;  /* 0x000000000008789c */ /* 0x000fe20003f2f070 */
[----:B------:R-:W-:Y:S01]  /*4730*/  SYNCS.ARRIVE.TRANS64.RED.A1T0 RZ, [UR13], RZ ;  /* 0x000000ffffff79a7 */ /* 0x000fe2000810040d */
[----:B------:R-:W-:Y:S09]  /*4740*/  @P3 BRA `(.L_x_77) ;  /* 0xfffffff000943947 */ /* 0x000ff2000383ffff */
[----:B------:R-:W-:-:S04]  /*4750*/  SHF.L.U32 R3, R31, 0x1f, RZ ;  /* 0x0000001f1f037819 */ /* 0x000fc800000006ff */
[----:B------:R-:W1:Y:S02]  /*4760*/  SYNCS.PHASECHK.TRANS64.TRYWAIT P0, [UR7+0x50], R3 ;  /* 0x00005003ff0075a7 */ /* 0x000e640008001107 */
[----:B-1----:R-:W-:Y:S05]  /*4770*/  @!P0 BRA `(.L_x_78) ;  /* 0x0000004c00cc8947 */ /* 0x002fea0003800000 */
.L_x_160:
[----:B------:R-:W3:Y:S02]  /*4780*/  SYNCS.PHASECHK.TRANS64.TRYWAIT P0, [UR7+0x58], R3 ;  /* 0x00005803ff0075a7 */ /* 0x000ee40008001107 */
[----:B---3--:R-:W-:Y:S05]  /*4790*/  @!P0 BRA `(.L_x_79) ;  /* 0x0000004c00dc8947 */ /* 0x008fea0003800000 */
.L_x_162:
[----:B------:R-:W3:Y:S02]  /*47a0*/  SYNCS.PHASECHK.TRANS64.TRYWAIT P0, [UR7+0x60], R3 ;  /* 0x00006003ff0075a7 */ /* 0x000ee40008001107 */
[----:B---3--:R-:W-:Y:S05]  /*47b0*/  @!P0 BRA `(.L_x_80) ;  /* 0x0000004c00ec8947 */ /* 0x008fea0003800000 */
.L_x_164:
[----:B-1----:R-:W-:-:S07]  /*47c0*/  MOV R0, UR7 ;  /* 0x0000000700007c02 */ /* 0x002fce0008000f00 */
.L_x_81:
[----:B-1----:R-:W-:-:S04]  /*47d0*/  SHF.L.U32 R3, R31, 0x1f, RZ ;  /* 0x0000001f1f037819 */ /* 0x002fc800000006ff */
[----:B------:R1:W3:Y:S03]  /*47e0*/  SYNCS.PHASECHK.TRANS64.TRYWAIT P0, [R0+URZ+0x68], R3 ;  /* 0x00006803000075a7 */ /* 0x0002e600080011ff */
[----:B---3--:R-:W-:Y:S05]  /*47f0*/  @!P0 NANOSLEEP.SYNCS 0x989680 ;  /* 0x009896800000895d */ /* 0x008fea0003900000 */
[----:B------:R-:W3:Y:S02]  /*4800*/  @!P0 SYNCS.PHASECHK.TRANS64 P0, [R0+URZ+0x68], R3 ;  /* 0x00006803000085a7 */ /* 0x000ee400080010ff */
[----:B--23--:R-:W-:Y:S05]  /*4810*/  @P0 EXIT ;  /* 0x000000000000094d */ /* 0x00cfea0003800000 */
[----:B------:R-:W-:Y:S05]  /*4820*/  BRA `(.L_x_81) ;  /* 0xfffffffc00e87947 */ /* 0x000fea000383ffff */
.L_x_66:
[----:B------:R-:W-:-:S06]  /*4830*/  UISETP.GE.AND UP1, UPT, UR8, 0x4, UPT ;  /* 0x000000040800788c */ /* 0x000fcc000bf26270 */
[----:B------:R-:W-:-:S13]  /*4840*/  PLOP3.LUT P0, PT, PT, PT, UP1, 0x80, 0x8 ;  /* 0x000000000008781c */ /* 0x000fda0003f0f018 */
[----:B------:R-:W-:Y:S05]  /*4850*/  @!P0 EXIT ;  /* 0x000000000000894d */ /* 0x000fea0003800000 */
[----:B------:R-:W-:Y:S01]  /*4860*/  BAR.SYNC.DEFER_BLOCKING 0x6, 0xa0 ;  /* 0x0182800000007b1d */ /* 0x000fe20000010000 */
[C---:B------:R-:W-:Y:S01]  /*4870*/  IMAD.SHL.U32 R2, R103.reuse, 0x40, RZ ;  /* 0x0000004067027824 */ /* 0x040fe200078e00ff */
[C---:B------:R-:W-:Y:S01]  /*4880*/  LOP3.LUT R105, R103.reuse, 0x60, RZ, 0xc0, !PT ;  /* 0x0000006067697812 */ /* 0x040fe200078ec0ff */
[C---:B------:R-:W-:Y:S02]  /*4890*/  IMAD.SHL.U32 R95, R103.reuse, 0x20, RZ ;  /* 0x00000020675f7824 */ /* 0x040fe400078e00ff */
[----:B------:R-:W-:Y:S02]  /*48a0*/  HFMA2 R44, -RZ, RZ, 0, 0 ;  /* 0x00000000ff2c7431 */ /* 0x000fe400000001ff */
[C---:B------:R-:W-:Y:S01]  /*48b0*/  IMAD.SHL.U32 R0, R103.reuse, 0x8, RZ ;  /* 0x0000000867007824 */ /* 0x040fe200078e00ff */
[----:B------:R-:W-:Y:S01]  /*48c0*/  UMOV UR49, 0x400 ;  /* 0x0000040000317882 */ /* 0x000fe20000000000 */
[----:B------:R-:W1:Y:S01]  /*48d0*/  LDC R93, c[0x0][0x370] ;  /* 0x0000dc00ff5d7b82 */ /* 0x000e620000000800 */
[----:B------:R-:W-:Y:S01]  /*48e0*/  ULEA UR49, UR37, UR49, 0x18 ;  /* 0x0000003125317291 */ /* 0x000fe2000f8ec0ff */
[----:B------:R-:W-:Y:S01]  /*48f0*/  LOP3.LUT R5, R2, 0x180, RZ, 0xc0, !PT ;  /* 0x0000018002057812 */ /* 0x000fe200078ec0ff */
[----:B------:R-:W-:Y:S01]  /*4900*/  IMAD.U32 R46, R103, 0x10000, RZ ;  /* 0x00010000672e7824 */ /* 0x000fe200078e00ff */
[----:B------:R-:W-:Y:S01]  /*4910*/  LOP3.LUT R95, R95, 0xc00, RZ, 0xc0, !PT ;  /* 0x00000c005f5f7812 */ /* 0x000fe200078ec0ff */
[----:B------:R-:W-:Y:S01]  /*4920*/  UIADD3 UR4, UPT, UPT, UR49, 0x4200, URZ ;  /* 0x0000420031047890 */ /* 0x000fe2000fffe0ff */
[----:B------:R-:W-:Y:S01]  /*4930*/  LOP3.LUT R0, R5, 0x30, R0, 0xf8, !PT ;  /* 0x0000003005007812 */ /* 0x000fe200078ef800 */
[----:B------:R-:W-:Y:S01]  /*4940*/  IMAD.SHL.U32 R5, R103, 0x2, RZ ;  /* 0x0000000267057824 */ /* 0x000fe200078e00ff */
[----:B------:R-:W2:Y:S01]  /*4950*/  LDC R42, c[0x0][0xb0c] ;  /* 0x0002c300ff2a7b82 */ /* 0x000ea20000000800 */
[----:B------:R-:W-:Y:S01]  /*4960*/  LOP3.LUT R95, R95, 0x40, R2, 0xf8, !PT ;  /* 0x000000405f5f7812 */ /* 0x000fe200078ef802 */
[----:B------:R-:W-:Y:S01]  /*4970*/  IMAD.MOV.U32 R102, RZ, RZ, RZ ;  /* 0x000000ffff667224 */ /* 0x000fe200078e00ff */
[----:B------:R-:W-:Y:S01]  /*4980*/  LOP3.LUT R46, R46, 0x600000, RZ, 0xc0, !PT ;  /* 0x006000002e2e7812 */ /* 0x000fe200078ec0ff */
[----:B------:R-:W-:Y:S01]  /*4990*/  IMAD.MOV.U32 R107, RZ, RZ, RZ ;  /* 0x000000ffff6b7224 */ /* 0x000fe200078e00ff */
[----:B------:R-:W-:-:S02]  /*49a0*/  LOP3.LUT R0, R0, 0x20, R5, 0x78, !PT ;  /* 0x0000002000007812 */ /* 0x000fc400078e7805 */
[----:B------:R-:W-:Y:S02]  /*49b0*/  CS2R R100, SRZ ;  /* 0x0000000000647805 */ /* 0x000fe4000001ff00 */
[----:B------:R-:W-:Y:S01]  /*49c0*/  LOP3.LUT R95, R95, 0x200, R2, 0xf8, !PT ;  /* 0x000002005f5f7812 */ /* 0x000fe200078ef802 */
[----:B------:R-:W4:Y:S01]  /*49d0*/  LDC R92, c[0x0][0xb20] ;  /* 0x0002c800ff5c7b82 */ /* 0x000f220000000800 */
[----:B------:R-:W3:Y:S01]  /*49e0*/  LDS R3, [UR49+0x130] ;  /* 0x00013031ff037984 */ /* 0x000ee20008000800 */
[----:B------:R-:W-:Y:S01]  /*49f0*/  LOP3.LUT R103, R103, 0x2, RZ, 0xc0, !PT ;  /* 0x0000000267677812 */ /* 0x000fe200078ec0ff */
[----:B------:R-:W-:Y:S01]  /*4a00*/  IMAD.MOV.U32 R99, RZ, RZ, RZ ;  /* 0x000000ffff637224 */ /* 0x000fe200078e00ff */
[----:B------:R-:W-:Y:S01]  /*4a10*/  LOP3.LUT R95, R95, R0, RZ, 0xfc, !PT ;  /* 0x000000005f5f7212 */ /* 0x000fe200078efcff */
[----:B------:R-:W-:Y:S01]  /*4a20*/  IMAD.U32 R104, RZ, RZ, UR4 ;  /* 0x00000004ff687e24 */ /* 0x000fe2000f8e00ff */
[----:B------:R-:W-:Y:S01]  /*4a30*/  IADD3 R97, PT, PT, -R103, RZ, RZ ;  /* 0x000000ff67617210 */ /* 0x000fe20007ffe1ff */
[----:B------:R-:W1:Y:S01]  /*4a40*/  LDCU.64 UR52, c[0x0][0x348] ;  /* 0x00006900ff3477ac */ /* 0x000e620008000a00 */
[----:B------:R-:W1:Y:S01]  /*4a50*/  LDC R41, c[0x0][0xb30] ;  /* 0x0002cc00ff297b82 */ /* 0x000e620000000800 */
[----:B------:R-:W1:Y:S01]  /*4a60*/  LDCU.64 UR38, c[0x0][0x888] ;  /* 0x00011100ff2677ac */ /* 0x000e620008000a00 */
[----:B------:R-:W1:Y:S06]  /*4a70*/  LDCU.64 UR44, c[0x0][0x890] ;  /* 0x00011200ff2c77ac */ /* 0x000e6c0008000a00 */
[----:B------:R-:W1:Y:S01]  /*4a80*/  LDC.64 R88, c[0x0][0xb10] ;  /* 0x0002c400ff587b82 */ /* 0x000e620000000a00 */
[----:B------:R-:W-:-:S07]  /*4a90*/  UIADD3 UR48, UPT, UPT, UR49, 0x200, URZ ;  /* 0x0000020031307890 */ /* 0x000fce000fffe0ff */
[----:B------:R-:W1:Y:S08]  /*4aa0*/  LDC.64 R38, c[0x0][0xb18] ;  /* 0x0002c600ff267b82 */ /* 0x000e700000000a00 */
[----:B------:R-:W1:Y:S08]  /*4ab0*/  LDC.64 R36, c[0x0][0xb28] ;  /* 0x0002ca00ff247b82 */ /* 0x000e700000000a00 */
[----:B------:R-:W1:Y:S01]  /*4ac0*/  LDC.64 R86, c[0x0][0x8b0] ;  /* 0x00022c00ff567b82 */ /* 0x000e620000000a00 */
[----:B---3--:R-:W-:-:S07]  /*4ad0*/  IMAD.IADD R46, R3, 0x1, R46 ;  /* 0x00000001032e7824 */ /* 0x008fce00078e022e */
[----:B------:R-:W3:Y:S08]  /*4ae0*/  LDC.64 R84, c[0x0][0x8a8] ;  /* 0x00022a00ff547b82 */ /* 0x000ef00000000a00 */
[----:B--2-4-:R-:W1:Y:S02]  /*4af0*/  LDC R94, c[0x0][0x374] ;  /* 0x0000dd00ff5e7b82 */ /* 0x014e640000000800 */
.L_x_123:
[----:B------:R-:W-:Y:S02]  /*4b00*/  LEA R0, R107, UR49, 0x3 ;  /* 0x000000316b007c11 */ /* 0x000fe4000f8e18ff */
[----:B------:R-:W-:Y:S02]  /*4b10*/  SHF.L.U32 R3, R101, 0x1f, RZ ;  /* 0x0000001f65037819 */ /* 0x000fe400000006ff */
[----:B------:R-:W-:Y:S02]  /*4b20*/  LEA R16, R107, UR49, 0x4 ;  /* 0x000000316b107c11 */ /* 0x000fe4000f8e20ff */
[----:B------:R-:W2:Y:S02]  /*4b30*/  SYNCS.PHASECHK.TRANS64.TRYWAIT P0, [R0+URZ+0x80], R3 ;  /* 0x00008003000075a7 */ /* 0x000ea400080011ff */
[----:B-12---:R-:W-:Y:S05]  /*4b40*/  @!P0 BRA `(.L_x_82) ;  /* 0x0000004c00208947 */ /* 0x006fea0003800000 */
.L_x_165:
[----:B------:R-:W4:Y:S01]  /*4b50*/  LDC.64 R12, c[0x0][0xb10] ;  /* 0x0002c400ff0c7b82 */ /* 0x000f220000000a00 */
[----:B------:R-:W3:Y:S01]  /*4b60*/  LDS.128 R16, [R16+0x110] ;  /* 0x0001100010107984 */ /* 0x000ee20000000c00 */
[----:B-1----:R-:W-:Y:S01]  /*4b70*/  ISETP.NE.AND P1, PT, R41, 0x1, PT ;  /* 0x000000012900780c */ /* 0x002fe20003f25270 */
[----:B--2---:R-:W-:Y:S01]  /*4b80*/  VIADD R0, R0, 0x90 ;  /* 0x0000009000007836 */ /* 0x004fe20000000000 */
[----:B------:R-:W-:Y:S04]  /*4b90*/  ISETP.GE.AND P0, PT, R40, 0x1, PT ;  /* 0x000000012800780c */ /* 0x000fe80003f06270 */
[----:B------:R-:W1:Y:S01]  /*4ba0*/  LDC.64 R10, c[0x0][0xb18] ;  /* 0x0002c600ff0a7b82 */ /* 0x000e620000000a00 */
[----:B------:R-:W-:Y:S01]  /*4bb0*/  PRMT R0, RZ, 0x654, R0 ;  /* 0x00000654ff007816 */ /* 0x000fe20000000000 */
[----:B------:R-:W-:Y:S01]  /*4bc0*/  @!PT LDS RZ, [RZ] ;  /* 0x00000000fffff984 */ /* 0x000fe20000000800 */
[----:B------:R-:W-:Y:S01]  /*4bd0*/  @!PT LDS RZ, [RZ] ;  /* 0x00000000fffff984 */ /* 0x000fe20000000800 */
[----:B------:R-:W-:Y:S01]  /*4be0*/  @!PT LDS RZ, [RZ] ;  /* 0x00000000fffff984 */ /* 0x000fe20000000800 */
[----:B------:R-:W-:Y:S01]  /*4bf0*/  @!PT LDS RZ, [RZ] ;  /* 0x00000000fffff984 */ /* 0x000fe20000000800 */
[----:B------:R2:W-:Y:S06]  /*4c00*/  MEMBAR.ALL.CTA ;  /* 0x0000000000007992 */ /* 0x0005ec0000008000 */
[----:B--2---:R-:W2:Y:S01]  /*4c10*/  FENCE.VIEW.ASYNC.S ;  /* 0x00000000000073c6 */ /* 0x004ea20000000000 */
[----:B------:R-:W1:Y:S08]  /*4c20*/  @!P1 LDC R14, c[0x0][0xb20] ;  /* 0x0002c800ff0e9b82 */ /* 0x000e700000000800 */
[----:B------:R-:W1:Y:S01]  /*4c30*/  @!P1 LDC R9, c[0x0][0xb0c] ;  /* 0x0002c300ff099b82 */ /* 0x000e620000000800 */
[----:B--2---:R2:W-:Y:S01]  /*4c40*/  SYNCS.ARRIVE.TRANS64.RED.A1T0 RZ, [R0+URZ], RZ ;  /* 0x000000ff00ff79a7 */ /* 0x0045e200081004ff */
[----:B---3--:R-:W-:Y:S04]  /*4c50*/  LOP3.LUT P4, RZ, R18, 0x1, RZ, 0xc0, !PT ;  /* 0x0000000112ff7812 */ /* 0x008fe8000788c0ff */
[----:B------:R-:W-:Y:S09]  /*4c60*/  P2R R106, PR, RZ, 0x10 ;  /* 0x00000010ff6a7803 */ /* 0x000ff20000000000 */
[----:B------:R-:W-:Y:S02]  /*4c70*/  @P4 MOV R45, R16 ;  /* 0x00000010002d4202 */ /* 0x000fe40000000f00 */
[----:B------:R-:W-:Y:S01]  /*4c80*/  @P4 LOP3.LUT R43, R17, 0xffff, RZ, 0xc0, !PT ;  /* 0x0000ffff112b4812 */ /* 0x000fe200078ec0ff */
[----:B--2-4-:R-:W-:Y:S06]  /*4c90*/  @!P0 BRA `(.L_x_83) ;  /* 0x0000000000a48947 */ /* 0x014fec0003800000 */
[----:B------:R-:W-:Y:S01]  /*4ca0*/  IMAD.HI.U32 R23, R94, R39, RZ ;  /* 0x000000275e177227 */ /* 0x000fe200078e00ff */
[----:B------:R-:W-:Y:S02]  /*4cb0*/  ISETP.NE.AND P0, PT, R38, 0x1, PT ;  /* 0x000000012600780c */ /* 0x000fe40003f05270 */
[----:B------:R-:W-:Y:S01]  /*4cc0*/  ISETP.NE.AND P2, PT, R40, 0x1, PT ;  /* 0x000000012800780c */ /* 0x000fe20003f45270 */
[----:B------:R-:W-:Y:S01]  /*4cd0*/  IMAD.HI.U32 R22, R93, R88, RZ ;  /* 0x000000585d167227 */ /* 0x000fe200078e00ff */
[----:B------:R-:W-:Y:S02]  /*4ce0*/  SHF.R.U32.HI R23, RZ, R92, R23 ;  /* 0x0000005cff177219 */ /* 0x000fe40000011617 */
[----:B------:R-:W-:Y:S01]  /*4cf0*/  ISETP.NE.AND P3, PT, R42, 0x1, PT ;  /* 0x000000012a00780c */ /* 0x000fe20003f65270 */
[----:B------:R-:W-:Y:S01]  /*4d00*/  IMAD.HI.U32 R26, R45, R88, RZ ;  /* 0x000000582d1a7227 */ /* 0x000fe200078e00ff */
[----:B------:R-:W-:Y:S02]  /*4d10*/  SHF.R.U32.HI R22, RZ, R89, R22 ;  /* 0x00000059ff167219 */ /* 0x000fe40000011616 */
[----:B------:R-:W-:Y:S01]  /*4d20*/  SEL R3, R94, R23, !P0 ;  /* 0x000000175e037207 */ /* 0x000fe20004000000 */
[----:B------:R-:W-:Y:S01]  /*4d30*/  IMAD.HI.U32 R23, R43, R39, RZ ;  /* 0x000000272b177227 */ /* 0x000fe200078e00ff */
[----:B------:R-:W-:Y:S02]  /*4d40*/  SEL R7, R93, R22, !P3 ;  /* 0x000000165d077207 */ /* 0x000fe40005800000 */
[----:B------:R-:W-:Y:S01]  /*4d50*/  SHF.R.U32.HI R26, RZ, R89, R26 ;  /* 0x00000059ff1a7219 */ /* 0x000fe2000001161a */
[-C--:B------:R-:W-:Y:S04]  /*4d60*/  IMAD.HI.U32 R22, R3, R36.reuse, RZ ;  /* 0x0000002403167227 */ /* 0x080fe800078e00ff */
[----:B------:R-:W-:Y:S01]  /*4d70*/  IMAD.HI.U32 R24, R7, R36, RZ ;  /* 0x0000002407187227 */ /* 0x000fe200078e00ff */
[-C--:B------:R-:W-:Y:S02]  /*4d80*/  @P2 SHF.R.U32.HI R3, RZ, R37.reuse, R22 ;  /* 0x00000025ff032219 */ /* 0x080fe40000011616 */
[----:B------:R-:W-:Y:S02]  /*4d90*/  SHF.R.U32.HI R22, RZ, R92, R23 ;  /* 0x0000005cff167219 */ /* 0x000fe40000011617 */
[----:B------:R-:W-:Y:S01]  /*4da0*/  @P2 SHF.R.U32.HI R7, RZ, R37, R24 ;  /* 0x00000025ff072219 */ /* 0x000fe20000011618 */
[C---:B------:R-:W-:Y:S01]  /*4db0*/  IMAD R2, R40.reuse, R3, RZ ;  /* 0x0000000328027224 */ /* 0x040fe200078e02ff */
[----:B------:R-:W-:Y:S02]  /*4dc0*/  SEL R5, R43, R22, !P0 ;  /* 0x000000162b057207 */ /* 0x000fe40004000000 */
[----:B------:R-:W-:Y:S01]  /*4dd0*/  SEL R3, R45, R26, !P3 ;  /* 0x0000001a2d037207 */ /* 0x000fe20005800000 */
[----:B------:R-:W-:Y:S01]  /*4de0*/  IMAD R4, R40, R7, RZ ;  /* 0x0000000728047224 */ /* 0x000fe200078e02ff */
[C---:B------:R-:W-:Y:S01]  /*4df0*/  ISETP.GE.AND P0, PT, R5.reuse, R2, PT ;  /* 0x000000020500720c */ /* 0x040fe20003f06270 */
[----:B------:R-:W-:Y:S03]  /*4e00*/  IMAD.HI.U32 R6, R5, R36, RZ ;  /* 0x0000002405067227 */ /* 0x000fe600078e00ff */
[----:B------:R-:W-:Y:S01]  /*4e10*/  ISETP.GE.OR P0, PT, R3, R4, P0 ;  /* 0x000000040300720c */ /* 0x000fe20000706670 */
[----:B------:R-:W-:Y:S01]  /*4e20*/  IMAD.MOV R4, RZ, RZ, -R3 ;  /* 0x000000ffff047224 */ /* 0x000fe200078e0a03 */
[-C--:B------:R-:W-:Y:S03]  /*4e30*/  SHF.R.U32.HI R6, RZ, R37.reuse, R6 ;  /* 0x00000025ff067219 */ /* 0x080fe60000011606 */
[----:B------:R-:W-:Y:S01]  /*4e40*/  IMAD R45, R42, R4, R45 ;  /* 0x000000042a2d7224 */ /* 0x000fe200078e022d */
[----:B------:R-:W-:Y:S05]  /*4e50*/  SEL R15, R5, R6, !P2 ;  /* 0x00000006050f7207 */ /* 0x000fea0005000000 */
[----:B------:R-:W-:Y:S02]  /*4e60*/  IMAD.MOV R6, RZ, RZ, -R15 ;  /* 0x000000ffff067224 */ /* 0x000fe400078e0a0f */
[C---:B------:R-:W-:Y:S04]  /*4e70*/  @!P0 IMAD.HI.U32 R2, R3.reuse, R36, RZ ;  /* 0x0000002403028227 */ /* 0x040fe800078e00ff */
[----:B------:R-:W-:Y:S01]  /*4e80*/  IMAD R6, R40, R6, R5 ;  /* 0x0000000628067224 */ /* 0x000fe200078e0205 */
[----:B------:R-:W-:Y:S04]  /*4e90*/  @!P0 SHF.R.U32.HI R2, RZ, R37, R2 ;  /* 0x00000025ff028219 */ /* 0x000fe80000011602 */
[----:B------:R-:W-:Y:S02]  /*4ea0*/  @!P0 SEL R0, R3, R2, !P2 ;  /* 0x0000000203008207 */ /* 0x000fe40005000000 */
[----:B------:R-:W-:Y:S02]  /*4eb0*/  IADD3 R2, PT, PT, -R5, RZ, RZ ;  /* 0x000000ff05027210 */ /* 0x000fe40007ffe1ff */
[----:B------:R-:W-:Y:S01]  /*4ec0*/  @!P0 IADD3 R8, PT, PT, R15, -R0, RZ ;  /* 0x800000000f088210 */ /* 0x000fe20007ffe0ff */
[----:B------:R-:W-:Y:S02]  /*4ed0*/  @!P0 IMAD R0, R7, R6, R0 ;  /* 0x0000000607008224 */ /* 0x000fe400078e0200 */
[----:B------:R-:W-:Y:S02]  /*4ee0*/  IMAD R43, R38, R2, R43 ;  /* 0x00000002262b7224 */ /* 0x000fe400078e022b */
[----:B------:R-:W-:Y:S02]  /*4ef0*/  @!P0 IMAD R5, R8, R40, R3 ;  /* 0x0000002808058224 */ /* 0x000fe400078e0203 */
[----:B------:R-:W-:Y:S04]  /*4f00*/  @!P0 IMAD.MOV.U32 R3, RZ, RZ, R0 ;  /* 0x000000ffff038224 */ /* 0x000fe800078e0000 */
[----:B------:R-:W-:Y:S02]  /*4f10*/  IMAD R45, R3, R42, R45 ;  /* 0x0000002a032d7224 */ /* 0x000fe400078e022d */
[----:B------:R-:W-:Y:S07]  /*4f20*/  IMAD R43, R5, R38, R43 ;  /* 0x00000026052b7224 */ /* 0x000fee00078e022b */
.L_x_83:
[----:B-1----:R-:W-:Y:S01]  /*4f30*/  @!P1 ISETP.NE.AND P0, PT, R10, 0x1, PT ;  /* 0x000000010a00980c */ /* 0x002fe20003f05270 */
[----:B------:R-:W-:Y:S01]  /*4f40*/  @!P1 IMAD.HI.U32 R0, R45, R12, RZ ;  /* 0x0000000c2d009227 */ /* 0x000fe200078e00ff */
[----:B------:R-:W-:Y:S01]  /*4f50*/  @!P1 ISETP.NE.AND P2, PT, R9, 0x1, PT ;  /* 0x000000010900980c */ /* 0x000fe20003f45270 */
[----:B------:R-:W-:Y:S01]  /*4f60*/  ULOP3.LUT UP0, URZ, UR48, 0x1b0, URZ, 0xc0, !UPT ;  /* 0x000001b030ff7892 */ /* 0x000fe2000f80c0ff */
[----:B------:R-:W-:Y:S01]  /*4f70*/  R2UR UR42, R21 ;  /* 0x00000000152a72ca */ /* 0x000fe200000e0000 */
[----:B------:R-:W-:Y:S01]  /*4f80*/  @!P1 IMAD.HI.U32 R3, R43, R11, RZ ;  /* 0x0000000b2b039227 */ /* 0x000fe200078e00ff */
[----:B------:R-:W-:Y:S02]  /*4f90*/  @!P1 SHF.R.U32.HI R0, RZ, R13, R0 ;  /* 0x0000000dff009219 */ /* 0x000fe40000011600 */
[----:B------:R-:W-:Y:S01]  /*4fa0*/  R2UR UR41, R20 ;  /* 0x00000000142972ca */ /* 0x000fe200000e0000 */
[----:B------:R-:W-:Y:S01]  /*4fb0*/  VIADD R107, R107, 0x1 ;  /* 0x000000016b6b7836 */ /* 0x000fe20000000000 */
[----:B------:R-:W-:Y:S02]  /*4fc0*/  @!P1 SHF.R.U32.HI R2, RZ, R14, R3 ;  /* 0x0000000eff029219 */ /* 0x000fe40000011603 */
[----:B------:R-:W-:Y:S02]  /*4fd0*/  @!P1 SEL R3, R45, R0, !P2 ;  /* 0x000000002d039207 */ /* 0x000fe40005000000 */
[----:B------:R-:W-:Y:S02]  /*4fe0*/  @!P1 SEL R2, R43, R2, !P0 ;  /* 0x000000022b029207 */ /* 0x000fe40004000000 */
[----:B------:R-:W-:Y:S01]  /*4ff0*/  @P4 SHF.R.U32.HI R98, RZ, 0x10, R17 ;  /* 0x00000010ff624819 */ /* 0x000fe20000011611 */
[----:B------:R-:W-:Y:S02]  /*5000*/  USHF.L.U32 UR42, UR42, 0x6, URZ ;  /* 0x000000062a2a7899 */ /* 0x000fe400080006ff */
[----:B------:R-:W-:Y:S02]  /*5010*/  @!P1 IMAD.IADD R0, R2, 0x1, -R3 ;  /* 0x0000000102009824 */ /* 0x000fe400078e0a03 */
[----:B------:R-:W-:Y:S01]  /*5020*/  @!P1 IMAD.IADD R2, R3, 0x1, -R2 ;  /* 0x0000000103029824 */ /* 0x000fe200078e0a02 */
[----:B------:R-:W-:Y:S01]  /*5030*/  USHF.L.U32 UR41, UR41, 0x8, URZ ;  /* 0x0000000829297899 */ /* 0x000fe200080006ff */
[----:B------:R-:W-:Y:S02]  /*5040*/  @!P1 IMAD R45, R0, R9, R45 ;  /* 0x00000009002d9224 */ /* 0x000fe400078e022d */
[----:B------:R-:W-:Y:S01]  /*5050*/  @!P1 IMAD R43, R2, R10, R43 ;  /* 0x0000000a022b9224 */ /* 0x000fe200078e022b */
[----:B------:R-:W-:Y:S08]  /*5060*/  BRA.U !UP0, `(.L_x_84) ;  /* 0x0000000108407547 */ /* 0x000ff0000b800000 */
[----:B------:R-:W1:Y:S01]  /*5070*/  LDCU.64 UR8, c[0x4][0x88] ;  /* 0x01001100ff0877ac */ /* 0x000e620008000a00 */
[----:B------:R-:W-:Y:S01]  /*5080*/  MOV R3, 0x0 ;  /* 0x0000000000037802 */ /* 0x000fe20000000f00 */
[----:B------:R-:W-:Y:S02]  /*5090*/  HFMA2 R12, -RZ, RZ, 0, 5.9604644775390625e-08 ;  /* 0x00000001ff0c7431 */ /* 0x000fe400000001ff */
[----:B------:R-:W-:Y:S02]  /*50a0*/  IMAD.MOV.U32 R8, RZ, RZ, 0x70 ;  /* 0x00000070ff087424 */ /* 0x000fe400078e00ff */
[----:B------:R-:W-:Y:S01]  /*50b0*/  IMAD.MOV.U32 R13, RZ, RZ, RZ ;  /* 0x000000ffff0d7224 */ /* 0x000fe200078e00ff */
[----:B------:R-:W2:Y:S01]  /*50c0*/  LDCU.64 UR6, c[0x4][0x90] ;  /* 0x01001200ff0677ac */ /* 0x000ea20008000a00 */
[----:B------:R-:W3:Y:S01]  /*50d0*/  LDC.64 R2, c[0x4][R3] ;  /* 0x0100000003027b82 */ /* 0x000ee20000000a00 */
[----:B------:R-:W4:Y:S01]  /*50e0*/  LDCU.64 UR4, c[0x4][0x8] ;  /* 0x01000100ff0477ac */ /* 0x000f220008000a00 */
[----:B-1----:R-:W-:Y:S01]  /*50f0*/  MOV R5, UR9 ;  /* 0x0000000900057c02 */ /* 0x002fe20008000f00 */
[----:B------:R-:W-:Y:S01]  /*5100*/  IMAD.U32 R4, RZ, RZ, UR8 ;  /* 0x00000008ff047e24 */ /* 0x000fe2000f8e00ff */
[----:B--2---:R-:W-:Y:S01]  /*5110*/  MOV R7, UR7 ;  /* 0x0000000700077c02 */ /* 0x004fe20008000f00 */
[----:B------:R-:W-:Y:S01]  /*5120*/  IMAD.U32 R6, RZ, RZ, UR6 ;  /* 0x00000006ff067e24 */ /* 0x000fe2000f8e00ff */
[----:B----4-:R-:W-:Y:S01]  /*5130*/  MOV R11, UR5 ;  /* 0x00000005000b7c02 */ /* 0x010fe20008000f00 */
[----:B------:R-:W-:Y:S02]  /*5140*/  IMAD.U32 R10, RZ, RZ, UR4 ;  /* 0x00000004ff0a7e24 */ /* 0x000fe4000f8e00ff */
[----:B------:R-:W-:Y:S07]  /*5150*/  LEPC R20, `(.L_x_84) ;  /* 0x000000001014794e */ /* 0x000fee0000000000 */
[----:B---3-5:R-:W-:Y:S05]  /*5160*/  CALL.ABS.NOINC R2 ;  /* 0x0000000002007343 */ /* 0x028fea0003c00000 */
.L_x_84:
[----:B------:R-:W-:Y:S01]  /*5170*/  LOP3.LUT P0, RZ, R104, 0x1b0, RZ, 0xc0, !PT ;  /* 0x000001b068ff7812 */ /* 0x000fe2000780c0ff */
[----:B------:R-:W-:Y:S11]  /*5180*/  BSSY.RECONVERGENT B6, `(.L_x_85) ;  /* 0x0000013000067945 */ /* 0x000ff60003800200 */
[----:B------:R-:W-:Y:S01]  /*5190*/  @!UPT UIADD3 URZ, UPT, UPT, URZ, URZ, URZ ;  /* 0x000000fffffff290 */ /* 0x000fe2000fffe0ff */
[----:B------:R-:W-:Y:S05]  /*51a0*/  @!P0 BRA `(.L_x_86) ;  /* 0x0000000000408947 */ /* 0x000fea0003800000 */
        /* <DEDUP_REMOVED lines=16> */
.L_x_86:
[----:B------:R-:W-:Y:S05]  /*52b0*/  BSYNC.RECONVERGENT B6 ;  /* 0x0000000000067941 */ /* 0x000fea0003800200 */
.L_x_85:
[----:B------:R-:W-:Y:S01]  /*52c0*/  ISETP.NE.U32.AND P4, PT, R86, RZ, PT ;  /* 0x000000ff5600720c */ /* 0x000fe20003f85070 */
[----:B------:R-:W-:Y:S01]  /*52d0*/  UISETP.NE.AND UP2, UPT, UR50, URZ, UPT ;  /* 0x000000ff3200728c */ /* 0x000fe2000bf45270 */
[----:B------:R-:W-:Y:S01]  /*52e0*/  ISETP.NE.U32.AND P2, PT, RZ, UR38, PT ;  /* 0x00000026ff007c0c */ /* 0x000fe2000bf45070 */
[----:B------:R-:W-:Y:S01]  /*52f0*/  UISETP.NE.U32.AND UP1, UPT, UR44, URZ, UPT ;  /* 0x000000ff2c00728c */ /* 0x000fe2000bf25070 */
[----:B------:R-:W-:Y:S01]  /*5300*/  ISETP.NE.AND.EX P4, PT, R87, RZ, PT, P4 ;  /* 0x000000ff5700720c */ /* 0x000fe20003f85340 */
[----:B------:R-:W-:Y:S01]  /*5310*/  UPLOP3.LUT UP0, UPT, UPT, UPT, UPT, 0x40, 0x4 ;  /* 0x000000000004789c */ /* 0x000fe20003f0e870 */
[----:B------:R-:W-:Y:S01]  /*5320*/  ISETP.NE.AND.EX P2, PT, RZ, UR39, PT, P2 ;  /* 0x00000027ff007c0c */ /* 0x000fe2000bf45320 */
[----:B------:R-:W-:Y:S01]  /*5330*/  UISETP.NE.AND.EX UP1, UPT, UR45, URZ, UPT, UP1 ;  /* 0x000000ff2d00728c */ /* 0x000fe2000bf25310 */
[----:B------:R-:W-:Y:S04]  /*5340*/  PLOP3.LUT P1, PT, PT, PT, UP2, 0x80, 0x8 ;  /* 0x000000000008781c */ /* 0x000fe80003f2f028 */
[----:B------:R-:W-:Y:S06]  /*5350*/  @UP2 UPLOP3.LUT UP0, UPT, UPT, UPT, UP1, 0x80, 0x8 ;  /* 0x000000000008289c */ /* 0x000fec0003f0f010 */
[----:B------:R-:W-:Y:S01]  /*5360*/  PLOP3.LUT P0, PT, PT, PT, UP0, 0x80, 0x8 ;  /* 0x000000000008781c */ /* 0x000fe20003f0f008 */
[----:B------:R-:W-:Y:S01]  /*5370*/  @!UPT UIADD3 URZ, UPT, UPT, URZ, URZ, URZ ;  /* 0x000000fffffff290 */ /* 0x000fe2000fffe0ff */
[----:B------:R-:W-:Y:S11]  /*5380*/  BRA.U !UP1, `(.L_x_87) ;  /* 0x0000000109387547 */ /* 0x000ff6000b800000 */
[----:B------:R-:W-:Y:S01]  /*5390*/  UISETP.NE.U32.AND UP0, UPT, UR38, URZ, UPT ;  /* 0x000000ff2600728c */ /* 0x000fe2000bf05070 */
[----:B------:R-:W-:Y:S02]  /*53a0*/  HFMA2 R0, -RZ, RZ, 0, 5.9604644775390625e-08 ;  /* 0x00000001ff007431 */ /* 0x000fe400000001ff */
[----:B------:R-:W-:Y:S01]  /*53b0*/  IMAD.MOV.U32 R91, RZ, RZ, 0x1 ;  /* 0x00000001ff5b7424 */ /* 0x000fe200078e00ff */
[----:B------:R-:W-:Y:S06]  /*53c0*/  UISETP.NE.AND.EX UP0, UPT, UR39, URZ, UPT, UP0 ;  /* 0x000000ff2700728c */ /* 0x000fec000bf05300 */
[----:B------:R-:W-:Y:S05]  /*53d0*/  PLOP3.LUT P3, PT, PT, PT, UP0, 0x80, 0x8 ;  /* 0x000000000008781c */ /* 0x000fea0003f6f008 */
[----:B------:R-:W1:Y:S01]  /*53e0*/  @UP0 LDCU.64 UR6, c[0x0][0x888] ;  /* 0x00011100ff0607ac */ /* 0x000e620008000a00 */
[----:B------:R-:W-:Y:S07]  /*53f0*/  @UP0 UIMAD UR4, UR36, UR44, URZ ;  /* 0x0000002c240402a4 */ /* 0x000fee000f8e02ff */
[----:B------:R-:W-:Y:S01]  /*5400*/  @!P3 PRMT R91, R0, 0x7610, R91 ;  /* 0x00007610005bb816 */ /* 0x000fe2000000005b */
[----:B-1----:R-:W-:Y:S03]  /*5410*/  @UP0 UIMAD.WIDE UR6, UR4, 0x4, UR6 ;  /* 0x00000004040608a5 */ /* 0x002fe6000f8e0206 */
[----:B------:R-:W1:Y:S03]  /*5420*/  @!UP0 LDCU UR4, c[0x0][0x880] ;  /* 0x00011000ff0487ac */ /* 0x000e660008000800 */
[----:B------:R-:W-:Y:S01]  /*5430*/  IMAD.U32 R2, RZ, RZ, UR6 ;  /* 0x00000006ff027e24 */ /* 0x000fe2000f8e00ff */
[----:B------:R-:W-:Y:S05]  /*5440*/  MOV R3, UR7 ;  /* 0x0000000700037c02 */ /* 0x000fea0008000f00 */
[----:B-----5:R2:W5:Y:S02]  /*5450*/  @P3 LDG.E R50, desc[UR46][R2.64] ;  /* 0x0000002e02323981 */ /* 0x020564000c1e1900 */
[----:B-12---:R-:W-:Y:S02]  /*5460*/  @!P3 IMAD.U32 R50, RZ, RZ, UR4 ;  /* 0x00000004ff32be24 */ /* 0x006fe4000f8e00ff */
.L_x_87:
[----:B------:R-:W-:Y:S05]  /*5470*/  @!P4 BRA `(.L_x_88) ;  /* 0x000000000020c947 */ /* 0x000fea0003800000 */
[----:B------:R-:W-:Y:S04]  /*5480*/  ISETP.NE.U32.AND P3, PT, R84, RZ, PT ;  /* 0x000000ff5400720c */ /* 0x000fe80003f65070 */
[----:B------:R-:W-:Y:S11]  /*5490*/  ISETP.NE.AND.EX P3, PT, R85, RZ, PT, P3 ;  /* 0x000000ff5500720c */ /* 0x000ff60003f65330 */
[----:B------:R-:W-:Y:S02]  /*54a0*/  @!UPT UIADD3 URZ, UPT, UPT, URZ, URZ, URZ ;  /* 0x000000fffffff290 */ /* 0x000fe4000fffe0ff */
[----:B------:R-:W1:Y:S01]  /*54b0*/  @P3 LDC.64 R2, c[0x0][0x8a8] ;  /* 0x00022a00ff023b82 */ /* 0x000e620000000a00 */
[----:B------:R-:W-:Y:S04]  /*54c0*/  @P3 IMAD R0, R86, UR36, RZ ;  /* 0x0000002456003c24 */ /* 0x000fe8000f8e02ff */
[----:B-1----:R-:W-:Y:S05]  /*54d0*/  @P3 IMAD.WIDE R2, R0, 0x4, R2 ;  /* 0x0000000400023825 */ /* 0x002fea00078e0202 */
[----:B-----5:R1:W5:Y:S02]  /*54e0*/  @P3 LDG.E R47, desc[UR46][R2.64] ;  /* 0x0000002e022f3981 */ /* 0x020364000c1e1900 */
[----:B-1----:R-:W2:Y:S02]  /*54f0*/  @!P3 LDC R47, c[0x0][0x8a0] ;  /* 0x00022800ff2fbb82 */ /* 0x002ea40000000800 */
.L_x_88:
[----:B-----5:R-:W-:Y:S01]  /*5500*/  ISETP.NE.AND P4, PT, R50, RZ, PT ;  /* 0x000000ff3200720c */ /* 0x020fe20003f85270 */
[----:B------:R-:W-:Y:S01]  /*5510*/  BSSY B1, `(.L_x_89) ;  /* 0x0000042000017945 */ /* 0x000fe20003800000 */
[----:B------:R-:W-:Y:S01]  /*5520*/  SEL R9, RZ, 0xffffffff, P2 ;  /* 0xffffffffff097807 */ /* 0x000fe20001000000 */
[----:B------:R-:W-:Y:S01]  /*5530*/  IMAD.MOV.U32 R64, RZ, RZ, 0x1 ;  /* 0x00000001ff407424 */ /* 0x000fe200078e00ff */
[----:B------:R-:W-:Y:S02]  /*5540*/  LOP3.LUT P3, RZ, R91, 0xff, RZ, 0xc0, !PT ;  /* 0x000000ff5bff7812 */ /* 0x000fe4000786c0ff */
[----:B------:R-:W-:Y:S02]  /*5550*/  CS2R R62, SRZ ;  /* 0x00000000003e7805 */ /* 0x000fe4000001ff00 */
[----:B------:R-:W-:Y:S02]  /*5560*/  @P1 SEL R2, RZ, 0xffffffff, P4 ;  /* 0xffffffffff021807 */ /* 0x000fe40002000000 */
[----:B------:R-:W-:Y:S02]  /*5570*/  CS2R R60, SRZ ;  /* 0x00000000003c7805 */ /* 0x000fe4000001ff00 */
[----:B------:R-:W-:Y:S02]  /*5580*/  LEA R0, R100, UR49, 0x3 ;  /* 0x0000003164007c11 */ /* 0x000fe4000f8e18ff */
[----:B------:R-:W-:Y:S02]  /*5590*/  CS2R R58, SRZ ;  /* 0x00000000003a7805 */ /* 0x000fe4000001ff00 */
[----:B------:R-:W-:Y:S02]  /*55a0*/  @P0 SEL R2, R9, R2, !P3 ;  /* 0x0000000209020207 */ /* 0x000fe40005800000 */
[----:B------:R-:W-:Y:S02]  /*55b0*/  CS2R R56, SRZ ;  /* 0x0000000000387805 */ /* 0x000fe4000001ff00 */
[----:B------:R-:W-:Y:S02]  /*55c0*/  LEA R108, R44, UR49, 0x3 ;  /* 0x000000312c6c7c11 */ /* 0x000fe4000f8e18ff */
[----:B------:R-:W-:Y:S02]  /*55d0*/  @P1 LOP3.LUT R2, R2, 0x1, RZ, 0xc0, !PT ;  /* 0x0000000102021812 */ /* 0x000fe400078ec0ff */
[----:B------:R-:W-:Y:S02]  /*55e0*/  SHF.L.U32 R7, R102, 0x1f, RZ ;  /* 0x0000001f66077819 */ /* 0x000fe400000006ff */
[----:B------:R-:W-:Y:S02]  /*55f0*/  ISETP.NE.U32.OR P6, PT, R2, 0x1, !P1 ;  /* 0x000000010200780c */ /* 0x000fe40004fc5470 */
[----:B------:R-:W-:Y:S02]  /*5600*/  PLOP3.LUT P2, PT, PT, PT, UP1, 0x80, 0x8 ;  /* 0x000000000008781c */ /* 0x000fe40003f4f018 */
[C---:B------:R-:W-:Y:S02]  /*5610*/  LEA.HI R5, R44.reuse, R44, RZ, 0x1 ;  /* 0x0000002c2c057211 */ /* 0x040fe400078f08ff */
[----:B------:R-:W-:Y:S02]  /*5620*/  SEL R2, RZ, 0xffffffff, P4 ;  /* 0xffffffffff027807 */ /* 0x000fe40002000000 */
[----:B------:R-:W-:Y:S01]  /*5630*/  P2R R72, PR, RZ, 0x40 ;  /* 0x00000040ff487803 */ /* 0x000fe20000000000 */
[C---:B------:R-:W-:Y:S01]  /*5640*/  IMAD.SHL.U32 R3, R5.reuse, 0x80, RZ ;  /* 0x0000008005037824 */ /* 0x040fe200078e00ff */
[----:B------:R-:W-:Y:S03]  /*5650*/  LOP3.LUT R5, R5, 0xffe, RZ, 0xc0, !PT ;  /* 0x00000ffe05057812 */ /* 0x000fe600078ec0ff */
[----:B------:R-:W-:Y:S02]  /*5660*/  @P6 SHF.L.U32 R11, R99, 0x1f, RZ ;  /* 0x0000001f630b6819 */ /* 0x000fe400000006ff */
[----:B------:R-:W-:Y:S01]  /*5670*/  @P2 SEL R2, R9, R2, !P3 ;  /* 0x0000000209022207 */ /* 0x000fe20005800000 */
[----:B------:R-:W-:Y:S01]  /*5680*/  IMAD.IADD R48, R44, 0x1, -R5 ;  /* 0x000000012c307824 */ /* 0x000fe200078e0a05 */
[----:B------:R-:W1:Y:S01]  /*5690*/  @P6 SYNCS.PHASECHK.TRANS64.TRYWAIT P1, [R0+URZ+0x30], R11 ;  /* 0x0000300b000065a7 */ /* 0x000e6200080211ff */
[----:B------:R-:W-:Y:S02]  /*56a0*/  LOP3.LUT R3, R3, 0xffffff00, RZ, 0xc0, !PT ;  /* 0xffffff0003037812 */ /* 0x000fe400078ec0ff */
[----:B------:R-:W-:Y:S03]  /*56b0*/  LOP3.LUT R2, R2, 0x1, RZ, 0xc0, !PT ;  /* 0x0000000102027812 */ /* 0x000fe600078ec0ff */
[----:B------:R-:W-:Y:S01]  /*56c0*/  IMAD.IADD R3, R46, 0x1, R3 ;  /* 0x000000012e037824 */ /* 0x000fe200078e0203 */
[----:B------:R-:W-:Y:S03]  /*56d0*/  ISETP.NE.U32.AND P5, PT, R2, 0x1, PT ;  /* 0x000000010200780c */ /* 0x000fe60003fa5070 */
[----:B------:R-:W-:Y:S01]  /*56e0*/  IMAD R48, R48, 0x100000, R3 ;  /* 0x0010000030307824 */ /* 0x000fe200078e0203 */
[----:B------:R-:W-:Y:S01]  /*56f0*/  P2R R65, PR, RZ, 0x20 ;  /* 0x00000020ff417803 */ /* 0x000fe20000000000 */
[----:B------:R3:W4:Y:S01]  /*5700*/  SYNCS.PHASECHK.TRANS64.TRYWAIT P0, [R108+URZ+0xa0], R7 ;  /* 0x0000a0076c0075a7 */ /* 0x00072200080011ff */
[----:B-1----:R-:W-:Y:S01]  /*5710*/  @P6 SEL R64, RZ, 0x1, !P1 ;  /* 0x00000001ff406807 */ /* 0x002fe20004800000 */
[----:B---3--:R-:W-:Y:S06]  /*5720*/  @!P6 BRA `(.L_x_90) ;  /* 0x000000000080e947 */ /* 0x008fec0003800000 */
[----:B------:R-:W-:Y:S01]  /*5730*/  @P5 IMAD R4, R100, 0x1000, R95 ;  /* 0x0000100064045824 */ /* 0x000fe200078e025f */
[----:B------:R-:W-:Y:S01]  /*5740*/  ISETP.NE.AND P1, PT, R64, RZ, PT ;  /* 0x000000ff4000720c */ /* 0x000fe20003f25270 */
[----:B------:R-:W-:Y:S01]  /*5750*/  BSSY B0, `(.L_x_91) ;  /* 0x000000b000007945 */ /* 0x000fe20003800000 */
[----:B------:R-:W-:Y:S01]  /*5760*/  CS2R R58, SRZ ;  /* 0x00000000003a7805 */ /* 0x000fe2000001ff00 */
[----:B------:R-:W-:Y:S01]  /*5770*/  @P5 VIADD R2, R4, UR49 ;  /* 0x0000003104025c36 */ /* 0x000fe20008000000 */
[----:B------:R-:W-:Y:S02]  /*5780*/  CS2R R56, SRZ ;  /* 0x0000000000387805 */ /* 0x000fe4000001ff00 */
[----:B------:R-:W-:Y:S02]  /*5790*/  CS2R R62, SRZ ;  /* 0x00000000003e7805 */ /* 0x000fe4000001ff00 */
[----:B------:R-:W-:Y:S01]  /*57a0*/  CS2R R60, SRZ ;  /* 0x00000000003c7805 */ /* 0x000fe2000001ff00 */
[----:B------:R-:W-:Y:S04]  /*57b0*/  @P5 IMAD R2, R103, -0x10, R2 ;  /* 0xfffffff067025824 */ /* 0x000fe800078e0202 */
[----:B------:R-:W-:Y:S05]  /*57c0*/  @P1 BRA `(.L_x_92) ;  /* 0x00000000000c1947 */ /* 0x000fea0003800000 */
[----:B------:R-:W-:Y:S04]  /*57d0*/  SHF.L.U32 R3, R99, 0x1f, RZ ;  /* 0x0000001f63037819 */ /* 0x000fe800000006ff */
[----:B------:R-:W1:Y:S02]  /*57e0*/  SYNCS.PHASECHK.TRANS64.TRYWAIT P1, [R0+URZ+0x30], R3 ;  /* 0x00003003000075a7 */ /* 0x000e6400080211ff */
[----:B-1----:R-:W-:Y:S05]  /*57f0*/  @!P1 BRA `(.L_x_93) ;  /* 0x0000004000089947 */ /* 0x002fea0003800000 */
.L_x_92:
[----:B------:R-:W-:Y:S05]  /*5800*/  BSYNC B0 ;  /* 0x0000000000007941 */ /* 0x000fea0003800000 */
.L_x_91:
[----:B------:R-:W-:Y:S01]  /*5810*/  ISETP.NE.AND P1, PT, R65, RZ, PT ;  /* 0x000000ff4100720c */ /* 0x000fe20003f25270 */
[----:B-1----:R-:W-:Y:S02]  /*5820*/  VIADD R3, R0, 0x50 ;  /* 0x0000005000037836 */ /* 0x002fe40000000000 */
[----:B------:R-:W-:Y:S02]  /*5830*/  IMAD.U32 R0, RZ, RZ, UR37 ;  /* 0x00000025ff007e24 */ /* 0x000fe4000f8e00ff */
[----:B------:R-:W-:Y:S03]  /*5840*/  VIADD R100, R100, 0x1 ;  /* 0x0000000164647836 */ /* 0x000fe60000000000 */
[----:B------:R-:W-:Y:S05]  /*5850*/  PRMT R0, R0, 0x654, R3 ;  /* 0x0000065400007816 */ /* 0x000fea0000000003 */
[----:B------:R1:W3:Y:S04]  /*5860*/  @P1 LDS.128 R56, [R4+UR49+0x200] ;  /* 0x0002003104381984 */ /* 0x0002e80008000c00 */
[----:B------:R1:W1:Y:S01]  /*5870*/  @P1 LDS.128 R60, [R2+0x210] ;  /* 0x00021000023c1984 */ /* 0x0002620000000c00 */
[C---:B------:R-:W-:Y:S01]  /*5880*/  ISETP.NE.AND P1, PT, R100.reuse, 0x4, PT ;  /* 0x000000046400780c */ /* 0x040fe20003f25270 */
[----:B------:R-:W-:Y:S01]  /*5890*/  @!PT LDS RZ, [RZ] ;  /* 0x00000000fffff984 */ /* 0x000fe20000000800 */
[----:B------:R-:W-:Y:S01]  /*58a0*/  @!PT LDS RZ, [RZ] ;  /* 0x00000000fffff984 */ /* 0x000fe20000000800 */
[----:B------:R-:W-:Y:S01]  /*58b0*/  @!PT LDS RZ, [RZ] ;  /* 0x00000000fffff984 */ /* 0x000fe20000000800 */
[----:B------:R-:W-:Y:S01]  /*58c0*/  @!PT LDS RZ, [RZ] ;  /* 0x00000000fffff984 */ /* 0x000fe20000000800 */
[----:B------:R5:W-:Y:S06]  /*58d0*/  MEMBAR.ALL.CTA ;  /* 0x0000000000007992 */ /* 0x000bec0000008000 */
[----:B-----5:R-:W5:Y:S01]  /*58e0*/  FENCE.VIEW.ASYNC.S ;  /* 0x00000000000073c6 */ /* 0x020f620000000000 */
[----:B------:R-:W-:Y:S01]  /*58f0*/  SEL R100, R100, RZ, P1 ;  /* 0x000000ff64647207 */ /* 0x000fe20000800000 */
[----:B-----5:R5:W-:Y:S02]  /*5900*/  SYNCS.ARRIVE.TRANS64.RED.A1T0 RZ, [R0+URZ], RZ ;  /* 0x000000ff00ff79a7 */ /* 0x020be400081004ff */
[----:B-----5:R-:W-:Y:S04]  /*5910*/  SEL R0, RZ, 0x1, P1 ;  /* 0x00000001ff007807 */ /* 0x020fe80000800000 */
[----:B---3--:R-:W-:Y:S02]  /*5920*/  LOP3.LUT R99, R99, R0, RZ, 0x3c, !PT ;  /* 0x0000000063637212 */ /* 0x008fe400078e3cff */
.L_x_90:
[----:B------:R-:W-:Y:S05]  /*5930*/  BSYNC B1 ;  /* 0x0000000000017941 */ /* 0x000fea0003800000 */
.L_x_89:
[----:B------:R-:W-:Y:S04]  /*5940*/  SHF.R.U32.HI R3, RZ, 0x15, R48 ;  /* 0x00000015ff037819 */ /* 0x000fe80000011630 */
[----:B------:R-:W-:Y:S01]  /*5950*/  LOP3.LUT P1, RZ, R3, 0x3, R96, 0x48, !PT ;  /* 0x0000000303ff7812 */ /* 0x000fe20007824860 */
[----:B------:R-:W-:Y:S01]  /*5960*/  @!UPT UIADD3 URZ, UPT, UPT, URZ, URZ, URZ ;  /* 0x000000fffffff290 */ /* 0x000fe2000fffe0ff */
[----:B----4-:R-:W-:Y:S11]  /*5970*/  @P0 BRA `(.L_x_94) ;  /* 0x0000000000080947 */ /* 0x010ff60003800000 */
[----:B------:R-:W3:Y:S02]  /*5980*/  SYNCS.PHASECHK.TRANS64.TRYWAIT P0, [R108+URZ+0xa0], R7 ;  /* 0x0000a0076c0075a7 */ /* 0x000ee400080011ff */
[----:B---3--:R-:W-:Y:S05]  /*5990*/  @!P0 BRA `(.L_x_95) ;  /* 0x0000003c00b48947 */ /* 0x008fea0003800000 */
.L_x_94:
[----:B------:R-:W-:Y:S05]  /*59a0*/  @!P1 BRA `(.L_x_96) ;  /* 0x0000000000409947 */ /* 0x000fea0003800000 */
[----:B------:R-:W4:Y:S01]  /*59b0*/  LDCU.64 UR8, c[0x4][0x78] ;  /* 0x01000f00ff0877ac */ /* 0x000f220008000a00 */
[----:B------:R-:W-:Y:S01]  /*59c0*/  MOV R3, 0x0 ;  /* 0x0000000000037802 */ /* 0x000fe20000000f00 */
[----:B------:R-:W-:Y:S02]  /*59d0*/  HFMA2 R12, -RZ, RZ, 0, 5.9604644775390625e-08 ;  /* 0x00000001ff0c7431 */ /* 0x000fe400000001ff */
[----:B------:R-:W-:Y:S02]  /*59e0*/  IMAD.MOV.U32 R8, RZ, RZ, 0x192 ;  /* 0x00000192ff087424 */ /* 0x000fe400078e00ff */
[----:B------:R-:W-:Y:S01]  /*59f0*/  IMAD.MOV.U32 R13, RZ, RZ, RZ ;  /* 0x000000ffff0d7224 */ /* 0x000fe200078e00ff */
[----:B------:R-:W3:Y:S01]  /*5a00*/  LDCU.64 UR6, c[0x4][0x80] ;  /* 0x01001000ff0677ac */ /* 0x000ee20008000a00 */
[----:B-1----:R-:W1:Y:S01]  /*5a10*/  LDC.64 R2, c[0x4][R3] ;  /* 0x0100000003027b82 */ /* 0x002e620000000a00 */
[----:B------:R-:W5:Y:S01]  /*5a20*/  LDCU.64 UR4, c[0x4][0x18] ;  /* 0x01000300ff0477ac */ /* 0x000f620008000a00 */
[----:B----4-:R-:W-:Y:S01]  /*5a30*/  MOV R5, UR9 ;  /* 0x0000000900057c02 */ /* 0x010fe20008000f00 */
[----:B------:R-:W-:Y:S01]  /*5a40*/  IMAD.U32 R4, RZ, RZ, UR8 ;  /* 0x00000008ff047e24 */ /* 0x000fe2000f8e00ff */
[----:B---3--:R-:W-:Y:S01]  /*5a50*/  MOV R7, UR7 ;  /* 0x0000000700077c02 */ /* 0x008fe20008000f00 */
[----:B------:R-:W-:Y:S01]  /*5a60*/  IMAD.U32 R6, RZ, RZ, UR6 ;  /* 0x00000006ff067e24 */ /* 0x000fe2000f8e00ff */
[----:B-----5:R-:W-:Y:S01]  /*5a70*/  MOV R11, UR5 ;  /* 0x00000005000b7c02 */ /* 0x020fe20008000f00 */
[----:B------:R-:W-:Y:S02]  /*5a80*/  IMAD.U32 R10, RZ, RZ, UR4 ;  /* 0x00000004ff0a7e24 */ /* 0x000fe4000f8e00ff */
[----:B------:R-:W-:Y:S07]  /*5a90*/  LEPC R20, `(.L_x_96) ;  /* 0x000000001014794e */ /* 0x000fee0000000000 */
[----:B-12---:R-:W-:Y:S05]  /*5aa0*/  CALL.ABS.NOINC R2 ;  /* 0x0000000002007343 */ /* 0x006fea0003c00000 */
.L_x_96:
[----:B------:R-:W-:Y:S05]  /*5ab0*/  WARPSYNC.ALL ;  /* 0x0000000000007948 */ /* 0x000fea0003800000 */
[----:B------:R-:W-:Y:S01]  /*5ac0*/  R2UR UR4, R48 ;  /* 0x00000000300472ca */ /* 0x000fe200000e0000 */
[----:B------:R-:W-:Y:S01]  /*5ad0*/  BSSY.RECONVERGENT B0, `(.L_x_97) ;  /* 0x00000a1000007945 */ /* 0x000fe20003800200 */
[C---:B------:R-:W-:Y:S02]  /*5ae0*/  SHF.L.U32 R51, R56.reuse, 0x10, RZ ;  /* 0x0000001038337819 */ /* 0x040fe400000006ff */
[C---:B------:R-:W-:Y:S02]  /*5af0*/  PRMT R49, R56.reuse, 0x8880, RZ ;  /* 0x0000888038317816 */ /* 0x040fe400000000ff */
[----:B------:R-:W-:Y:S02]  /*5b00*/  SHF.R.S32.HI R51, RZ, 0x18, R51 ;  /* 0x00000018ff337819 */ /* 0x000fe40000011433 */
[----:B------:R-:W-:Y:S02]  /*5b10*/  SHF.L.U32 R52, R56, 0x8, RZ ;  /* 0x0000000838347819 */ /* 0x000fe400000006ff */
[C---:B------:R-:W-:Y:S02]  /*5b20*/  PRMT R54, R58.reuse, 0x8880, RZ ;  /* 0x000088803a367816 */ /* 0x040fe400000000ff */
[----:B------:R-:W-:Y:S01]  /*5b30*/  SHF.L.U32 R53, R58, 0x8, RZ ;  /* 0x000000083a357819 */ /* 0x000fe200000006ff */
[----:B-1-3--:R-:W-:Y:S01]  /*5b40*/  LDTM.16dp32bit_t0_t15.x32 R4, tmem[UR4] ;  /* 0x00000004000479ee */ /* 0x00afe20008a80000 */
[----:B------:R-:W2:Y:S01]  /*5b50*/  LDTM.16dp32bit_t16_t31.x32 R4, tmem[UR4+0x20] ;  /* 0x00002004000479ee */ /* 0x000ea20008aa0000 */
[----:B------:R-:W-:Y:S02]  /*5b60*/  IADD3 R67, PT, PT, R95, UR49, RZ ;  /* 0x000000315f437c10 */ /* 0x000fe4000fffe0ff */
[----:B------:R-:W-:Y:S02]  /*5b70*/  SHF.L.U32 R66, R97, 0x4, RZ ;  /* 0x0000000461427819 */ /* 0x000fe400000006ff */
[----:B------:R-:W-:Y:S02]  /*5b80*/  SHF.R.S32.HI R53, RZ, 0x18, R53 ;  /* 0x00000018ff357819 */ /* 0x000fe40000011435 */
[----:B------:R-:W-:Y:S02]  /*5b90*/  IADD3 R109, PT, PT, R67, R66, RZ ;  /* 0x00000042436d7210 */ /* 0x000fe40007ffe0ff */
[----:B------:R-:W-:Y:S02]  /*5ba0*/  ISETP.NE.AND P0, PT, R105, RZ, PT ;  /* 0x000000ff6900720c */ /* 0x000fe40003f05270 */
[----:B------:R-:W-:Y:S01]  /*5bb0*/  ISETP.NE.AND P6, PT, R72, RZ, PT ;  /* 0x000000ff4800720c */ /* 0x000fe20003fc5270 */
[----:B--2---:R-:W-:Y:S11]  /*5bc0*/  IMAD R0, R47, R4, RZ ;  /* 0x000000042f007224 */ /* 0x004ff600078e02ff */
[----:B------:R-:W-:Y:S01]  /*5bd0*/  @!UPT UIADD3 URZ, UPT, UPT, URZ, URZ, URZ ;  /* 0x000000fffffff290 */ /* 0x000fe2000fffe0ff */
[----:B------:R-:W-:Y:S01]  /*5be0*/  @P6 SHF.L.U32 R74, R99, 0x1f, RZ ;  /* 0x0000001f634a6819 */ /* 0x000fe200000006ff */
[----:B------:R-:W-:Y:S02]  /*5bf0*/  IMAD R2, R47, R5, RZ ;  /* 0x000000052f027224 */ /* 0x000fe400078e02ff */
[----:B------:R-:W-:Y:S01]  /*5c00*/  IMAD R0, R49, R50, R0 ;  /* 0x0000003231007224 */ /* 0x000fe200078e0200 */
[----:B------:R-:W-:Y:S01]  /*5c10*/  SHF.R.S32.HI R49, RZ, 0x18, R52 ;  /* 0x00000018ff317819 */ /* 0x000fe20000011434 */
[----:B------:R-:W-:Y:S01]  /*5c20*/  IMAD R3, R47, R6, RZ ;  /* 0x000000062f037224 */ /* 0x000fe200078e02ff */
[----:B------:R-:W-:Y:S01]  /*5c30*/  SHF.L.U32 R52, R57, 0x10, RZ ;  /* 0x0000001039347819 */ /* 0x000fe200000006ff */
[-C--:B------:R-:W-:Y:S01]  /*5c40*/  IMAD R2, R51, R50.reuse, R2 ;  /* 0x0000003233027224 */ /* 0x080fe200078e0202 */
[----:B------:R-:W-:Y:S01]  /*5c50*/  SHF.R.S32.HI R51, RZ, 0x18, R56 ;  /* 0x00000018ff337819 */ /* 0x000fe20000011438 */
[----:B------:R-:W-:Y:S02]  /*5c60*/  IMAD R7, R47, R7, RZ ;  /* 0x000000072f077224 */ /* 0x000fe400078e02ff */
[-C--:B------:R-:W-:Y:S01]  /*5c70*/  IMAD R3, R49, R50.reuse, R3 ;  /* 0x0000003231037224 */ /* 0x080fe200078e0203 */
[----:B------:R-:W-:Y:S01]  /*5c80*/  PRMT R49, R57, 0x8880, RZ ;  /* 0x0000888039317816 */ /* 0x000fe200000000ff */
[----:B------:R-:W-:Y:S01]  /*5c90*/  IMAD R7, R51, R50, R7 ;  /* 0x0000003233077224 */ /* 0x000fe200078e0207 */
[----:B------:R-:W-:Y:S01]  /*5ca0*/  SHF.R.S32.HI R51, RZ, 0x18, R52 ;  /* 0x00000018ff337819 */ /* 0x000fe20000011434 */
[----:B------:R-:W-:Y:S02]  /*5cb0*/  IMAD R4, R47, R8, RZ ;  /* 0x000000082f047224 */ /* 0x000fe400078e02ff */
[----:B------:R-:W-:Y:S01]  /*5cc0*/  IMAD.SHL.U32 R52, R57, 0x100, RZ ;  /* 0x0000010039347824 */ /* 0x000fe200078e00ff */
[----:B------:R-:W-:Y:S01]  /*5cd0*/  I2IP.S8.S32.SAT R55, R7, R3, RZ ;  /* 0x0000000307377239 */ /* 0x000fe200000014ff */
[----:B------:R-:W-:Y:S02]  /*5ce0*/  IMAD R5, R47, R9, RZ ;  /* 0x000000092f057224 */ /* 0x000fe400078e02ff */
[----:B------:R-:W-:Y:S01]  /*5cf0*/  IMAD R4, R49, R50, R4 ;  /* 0x0000003231047224 */ /* 0x000fe200078e0204 */
[----:B------:R-:W-:Y:S01]  /*5d00*/  SHF.R.S32.HI R49, RZ, 0x18, R52 ;  /* 0x00000018ff317819 */ /* 0x000fe20000011434 */
[----:B------:R-:W-:Y:S01]  /*5d10*/  IMAD R6, R47, R10, RZ ;  /* 0x0000000a2f067224 */ /* 0x000fe200078e02ff */
[----:B------:R-:W-:Y:S01]  /*5d20*/  I2IP.S8.S32.SAT R68, R2, R0, R55 ;  /* 0x0000000002447239 */ /* 0x000fe20000001437 */
[-C--:B------:R-:W-:Y:S01]  /*5d30*/  IMAD R5, R51, R50.reuse, R5 ;  /* 0x0000003233057224 */ /* 0x080fe200078e0205 */
[----:B------:R-:W-:Y:S01]  /*5d40*/  SHF.L.U32 R52, R58, 0x10, RZ ;  /* 0x000000103a347819 */ /* 0x000fe200000006ff */
[----:B------:R-:W-:Y:S01]  /*5d50*/  IMAD R11, R47, R11, RZ ;  /* 0x0000000b2f0b7224 */ /* 0x000fe200078e02ff */
[----:B------:R-:W-:Y:S01]  /*5d60*/  SHF.R.S32.HI R51, RZ, 0x18, R57 ;  /* 0x00000018ff337819 */ /* 0x000fe20000011439 */
[----:B------:R-:W-:Y:S01]  /*5d70*/  IMAD R6, R49, R50, R6 ;  /* 0x0000003231067224 */ /* 0x000fe200078e0206 */
[----:B------:R-:W-:Y:S01]  /*5d80*/  SHF.R.S32.HI R52, RZ, 0x18, R52 ;  /* 0x00000018ff347819 */ /* 0x000fe20000011434 */
[C---:B------:R-:W-:Y:S02]  /*5d90*/  IMAD R8, R47.reuse, R12, RZ ;  /* 0x0000000c2f087224 */ /* 0x040fe400078e02ff */
[----:B------:R-:W-:Y:S02]  /*5da0*/  IMAD.MOV.U32 R49, RZ, RZ, R54 ;  /* 0x000000ffff317224 */ /* 0x000fe400078e0036 */
[----:B------:R-:W-:Y:S02]  /*5db0*/  IMAD R9, R47, R13, RZ ;  /* 0x0000000d2f097224 */ /* 0x000fe400078e02ff */
[----:B------:R-:W-:Y:S01]  /*5dc0*/  IMAD R11, R51, R50, R11 ;  /* 0x00000032330b7224 */ /* 0x000fe200078e020b */
[----:B------:R-:W-:Y:S01]  /*5dd0*/  SHF.R.S32.HI R51, RZ, 0x18, R58 ;  /* 0x00000018ff337819 */ /* 0x000fe2000001143a */
[----:B------:R-:W-:Y:S02]  /*5de0*/  IMAD R10, R47, R14, RZ ;  /* 0x0000000e2f0a7224 */ /* 0x000fe400078e02ff */
[----:B------:R-:W-:Y:S01]  /*5df0*/  IMAD R8, R49, R50, R8 ;  /* 0x0000003231087224 */ /* 0x000fe200078e0208 */
[----:B------:R-:W-:Y:S01]  /*5e00*/  I2IP.S8.S32.SAT R69, R11, R6, RZ ;  /* 0x000000060b457239 */ /* 0x000fe200000014ff */
[----:B------:R-:W-:Y:S01]  /*5e10*/  IMAD R15, R47, R15, RZ ;  /* 0x0000000f2f0f7224 */ /* 0x000fe200078e02ff */
[----:B------:R-:W-:Y:S01]  /*5e20*/  PRMT R49, R59, 0x8880, RZ ;  /* 0x000088803b317816 */ /* 0x000fe200000000ff */
[----:B------:R-:W-:Y:S01]  /*5e30*/  IMAD R9, R52, R50, R9 ;  /* 0x0000003234097224 */ /* 0x000fe200078e0209 */
[----:B------:R-:W-:Y:S01]  /*5e40*/  I2IP.S8.S32.SAT R69, R5, R4, R69 ;  /* 0x0000000405457239 */ /* 0x000fe20000001445 */
[-C--:B------:R-:W-:Y:S01]  /*5e50*/  IMAD R10, R53, R50.reuse, R10 ;  /* 0x00000032350a7224 */ /* 0x080fe200078e020a */
[----:B------:R-:W-:Y:S01]  /*5e60*/  SHF.L.U32 R53, R59, 0x8, RZ ;  /* 0x000000083b357819 */ /* 0x000fe200000006ff */
[----:B------:R-:W-:Y:S01]  /*5e70*/  IMAD R15, R51, R50, R15 ;  /* 0x00000032330f7224 */ /* 0x000fe200078e020f */
[----:B------:R-:W-:Y:S01]  /*5e80*/  SHF.L.U32 R51, R59, 0x10, RZ ;  /* 0x000000103b337819 */ /* 0x000fe200000006ff */
[C---:B------:R-:W-:Y:S01]  /*5e90*/  IMAD R12, R47.reuse, R16, RZ ;  /* 0x000000102f0c7224 */ /* 0x040fe200078e02ff */
[----:B------:R-:W-:Y:S01]  /*5ea0*/  SHF.R.S32.HI R53, RZ, 0x18, R53 ;  /* 0x00000018ff357819 */ /* 0x000fe20000011435 */
[C---:B------:R-:W-:Y:S01]  /*5eb0*/  IMAD R13, R47.reuse, R17, RZ ;  /* 0x000000112f0d7224 */ /* 0x040fe200078e02ff */
[----:B------:R-:W-:Y:S01]  /*5ec0*/  SHF.R.S32.HI R51, RZ, 0x18, R51 ;  /* 0x00000018ff337819 */ /* 0x000fe20000011433 */
[----:B------:R-:W-:Y:S01]  /*5ed0*/  IMAD R14, R47, R18, RZ ;  /* 0x000000122f0e7224 */ /* 0x000fe200078e02ff */
[----:B------:R-:W-:Y:S01]  /*5ee0*/  I2IP.S8.S32.SAT R70, R15, R10, RZ ;  /* 0x0000000a0f467239 */ /* 0x000fe200000014ff */
[----:B------:R-:W-:Y:S01]  /*5ef0*/  IMAD R12, R49, R50, R12 ;  /* 0x00000032310c7224 */ /* 0x000fe200078e020c */
[----:B------:R-:W-:Y:S01]  /*5f00*/  SHF.R.S32.HI R49, RZ, 0x18, R59 ;  /* 0x00000018ff317819 */ /* 0x000fe2000001143b */
[----:B------:R-:W-:Y:S01]  /*5f10*/  IMAD R19, R47, R19, RZ ;  /* 0x000000132f137224 */ /* 0x000fe200078e02ff */
[----:B------:R-:W-:Y:S01]  /*5f20*/  I2IP.S8.S32.SAT R70, R9, R8, R70 ;  /* 0x0000000809467239 */ /* 0x000fe20000001446 */
[-C--:B------:R-:W-:Y:S01]  /*5f30*/  IMAD R13, R51, R50.reuse, R13 ;  /* 0x00000032330d7224 */ /* 0x080fe200078e020d */
[C---:B------:R-:W-:Y:S01]  /*5f40*/  PRMT R51, R60.reuse, 0x8880, RZ ;  /* 0x000088803c337816 */ /* 0x040fe200000000ff */
[-C--:B------:R-:W-:Y:S01]  /*5f50*/  IMAD R14, R53, R50.reuse, R14 ;  /* 0x00000032350e7224 */ /* 0x080fe200078e020e */
[----:B------:R-:W-:Y:S01]  /*5f60*/  PRMT R53, R61, 0x8880, RZ ;  /* 0x000088803d357816 */ /* 0x000fe200000000ff */
[----:B------:R-:W-:Y:S01]  /*5f70*/  IMAD R19, R49, R50, R19 ;  /* 0x0000003231137224 */ /* 0x000fe200078e0213 */
[----:B------:R-:W-:Y:S01]  /*5f80*/  MOV R49, R51 ;  /* 0x0000003300317202 */ /* 0x000fe20000000f00 */
[----:B------:R-:W-:Y:S02]  /*5f90*/  IMAD R16, R47, R20, RZ ;  /* 0x000000142f107224 */ /* 0x000fe400078e02ff */
[C---:B------:R-:W-:Y:S01]  /*5fa0*/  IMAD.U32 R52, R60.reuse, 0x10000, RZ ;  /* 0x000100003c347824 */ /* 0x040fe200078e00ff */
[----:B------:R-:W-:Y:S01]  /*5fb0*/  I2IP.S8.S32.SAT R71, R19, R14, RZ ;  /* 0x0000000e13477239 */ /* 0x000fe200000014ff */
[----:B------:R-:W-:Y:S01]  /*5fc0*/  IMAD R16, R49, R50, R16 ;  /* 0x0000003231107224 */ /* 0x000fe200078e0210 */
[----:B------:R-:W-:Y:S01]  /*5fd0*/  SHF.L.U32 R49, R60, 0x8, RZ ;  /* 0x000000083c317819 */ /* 0x000fe200000006ff */
[C---:B------:R-:W-:Y:S01]  /*5fe0*/  IMAD R17, R47.reuse, R21, RZ ;  /* 0x000000152f117224 */ /* 0x040fe200078e02ff */
[----:B------:R-:W-:Y:S01]  /*5ff0*/  SHF.R.S32.HI R51, RZ, 0x18, R52 ;  /* 0x00000018ff337819 */ /* 0x000fe20000011434 */
[C---:B------:R-:W-:Y:S01]  /*6000*/  IMAD R18, R47.reuse, R22, RZ ;  /* 0x000000162f127224 */ /* 0x040fe200078e02ff */
[----:B------:R-:W-:Y:S01]  /*6010*/  SHF.R.S32.HI R49, RZ, 0x18, R49 ;  /* 0x00000018ff317819 */ /* 0x000fe20000011431 */
[----:B------:R-:W-:Y:S01]  /*6020*/  IMAD R23, R47, R23, RZ ;  /* 0x000000172f177224 */ /* 0x000fe200078e02ff */
[----:B------:R-:W-:Y:S01]  /*6030*/  I2IP.S8.S32.SAT R71, R13, R12, R71 ;  /* 0x0000000c0d477239 */ /* 0x000fe20000001447 */
[----:B------:R-:W-:Y:S01]  /*6040*/  IMAD R17, R51, R50, R17 ;  /* 0x0000003233117224 */ /* 0x000fe200078e0211 */
[C---:B------:R-:W-:Y:S01]  /*6050*/  SHF.L.U32 R52, R61.reuse, 0x10, RZ ;  /* 0x000000103d347819 */ /* 0x040fe200000006ff */
[----:B------:R-:W-:Y:S01]  /*6060*/  IMAD.SHL.U32 R54, R61, 0x100, RZ ;  /* 0x000001003d367824 */ /* 0x000fe200078e00ff */
[----:B------:R-:W-:Y:S01]  /*6070*/  SHF.R.S32.HI R51, RZ, 0x18, R60 ;  /* 0x00000018ff337819 */ /* 0x000fe2000001143c */
[----:B------:R-:W-:Y:S01]  /*6080*/  IMAD R20, R47, R24, RZ ;  /* 0x000000182f147224 */ /* 0x000fe200078e02ff */
[----:B------:R1:W-:Y:S01]  /*6090*/  STS.128 [R95+UR49+0x4200], R68 ;  /* 0x004200445f007988 */ /* 0x0003e20008000c31 */
[-C--:B------:R-:W-:Y:S01]  /*60a0*/  IMAD R18, R49, R50.reuse, R18 ;  /* 0x0000003231127224 */ /* 0x080fe200078e0212 */
[----:B------:R-:W-:Y:S01]  /*60b0*/  SHF.R.S32.HI R52, RZ, 0x18, R52 ;  /* 0x00000018ff347819 */ /* 0x000fe20000011434 */
[----:B------:R-:W-:Y:S01]  /*60c0*/  IMAD R21, R47, R25, RZ ;  /* 0x000000192f157224 */ /* 0x000fe200078e02ff */
[----:B------:R-:W-:Y:S01]  /*60d0*/  SHF.R.S32.HI R49, RZ, 0x18, R54 ;  /* 0x00000018ff317819 */ /* 0x000fe20000011436 */
[----:B------:R-:W-:Y:S01]  /*60e0*/  IMAD R23, R51, R50, R23 ;  /* 0x0000003233177224 */ /* 0x000fe200078e0217 */
[----:B------:R-:W-:Y:S01]  /*60f0*/  SHF.R.S32.HI R51, RZ, 0x18, R61 ;  /* 0x00000018ff337819 */ /* 0x000fe2000001143d */
[----:B------:R-:W-:Y:S01]  /*6100*/  IMAD R22, R47, R26, RZ ;  /* 0x0000001a2f167224 */ /* 0x000fe200078e02ff */
[----:B------:R-:W-:Y:S01]  /*6110*/  SHF.R.S32.HI R54, RZ, 0x18, R63 ;  /* 0x00000018ff367819 */ /* 0x000fe2000001143f */
[----:B------:R-:W-:Y:S01]  /*6120*/  IMAD R20, R53, R50, R20 ;  /* 0x0000003235147224 */ /* 0x000fe200078e0214 */
[----:B------:R-:W-:Y:S01]  /*6130*/  I2IP.S8.S32.SAT R76, R23, R18, RZ ;  /* 0x00000012174c7239 */ /* 0x000fe200000014ff */
[----:B------:R-:W-:Y:S01]  /*6140*/  IMAD R27, R47, R27, RZ ;  /* 0x0000001b2f1b7224 */ /* 0x000fe200078e02ff */
[----:B------:R-:W-:Y:S01]  /*6150*/  SHF.L.U32 R53, R62, 0x8, RZ ;  /* 0x000000083e357819 */ /* 0x000fe200000006ff */
[-C--:B------:R-:W-:Y:S01]  /*6160*/  IMAD R21, R52, R50.reuse, R21 ;  /* 0x0000003234157224 */ /* 0x080fe200078e0215 */
[C---:B------:R-:W-:Y:S01]  /*6170*/  SHF.L.U32 R52, R62.reuse, 0x10, RZ ;  /* 0x000000103e347819 */ /* 0x040fe200000006ff */
[----:B------:R-:W-:Y:S01]  /*6180*/  IMAD R22, R49, R50, R22 ;  /* 0x0000003231167224 */ /* 0x000fe200078e0216 */
[----:B------:R-:W-:Y:S01]  /*6190*/  PRMT R49, R62, 0x8880, RZ ;  /* 0x000088803e317816 */ /* 0x000fe200000000ff */
[----:B------:R-:W-:Y:S01]  /*61a0*/  IMAD R24, R47, R28, RZ ;  /* 0x0000001c2f187224 */ /* 0x000fe200078e02ff */
[----:B------:R-:W-:Y:S01]  /*61b0*/  I2IP.S8.S32.SAT R76, R17, R16, R76 ;  /* 0x00000010114c7239 */ /* 0x000fe2000000144c */
[----:B------:R-:W-:Y:S01]  /*61c0*/  IMAD R27, R51, R50, R27 ;  /* 0x00000032331b7224 */ /* 0x000fe200078e021b */
[----:B------:R-:W-:Y:S01]  /*61d0*/  SHF.R.S32.HI R51, RZ, 0x18, R52 ;  /* 0x00000018ff337819 */ /* 0x000fe20000011434 */
[C---:B------:R-:W-:Y:S01]  /*61e0*/  IMAD R25, R47.reuse, R29, RZ ;  /* 0x0000001d2f197224 */ /* 0x040fe200078e02ff */
[----:B------:R-:W-:Y:S01]  /*61f0*/  SHF.R.S32.HI R53, RZ, 0x18, R53 ;  /* 0x00000018ff357819 */ /* 0x000fe20000011435 */
[----:B------:R-:W-:Y:S01]  /*6200*/  IMAD R26, R47, R30, RZ ;  /* 0x0000001e2f1a7224 */ /* 0x000fe200078e02ff */
[----:B------:R-:W-:Y:S01]  /*6210*/  I2IP.S8.S32.SAT R77, R27, R22, RZ ;  /* 0x000000161b4d7239 */ /* 0x000fe200000014ff */
[-C--:B------:R-:W-:Y:S01]  /*6220*/  IMAD R24, R49, R50.reuse, R24 ;  /* 0x0000003231187224 */ /* 0x080fe200078e0218 */
[----:B------:R-:W-:Y:S01]  /*6230*/  SHF.L.U32 R52, R63, 0x10, RZ ;  /* 0x000000103f347819 */ /* 0x000fe200000006ff */
[----:B------:R-:W-:Y:S01]  /*6240*/  IMAD R25, R51, R50, R25 ;  /* 0x0000003233197224 */ /* 0x000fe200078e0219 */
[----:B------:R-:W-:Y:S01]  /*6250*/  I2IP.S8.S32.SAT R77, R21, R20, R77 ;  /* 0x00000014154d7239 */ /* 0x000fe2000000144d */
[----:B------:R-:W-:Y:S01]  /*6260*/  IMAD R26, R53, R50, R26 ;  /* 0x00000032351a7224 */ /* 0x000fe200078e021a */
[----:B------:R-:W-:Y:S01]  /*6270*/  SHF.R.S32.HI R49, RZ, 0x18, R62 ;  /* 0x00000018ff317819 */ /* 0x000fe2000001143e */
[----:B------:R-:W-:Y:S01]  /*6280*/  IMAD R31, R47, R31, RZ ;  /* 0x0000001f2f1f7224 */ /* 0x000fe200078e02ff */
[C---:B------:R-:W-:Y:S01]  /*6290*/  PRMT R51, R63.reuse, 0x8880, RZ ;  /* 0x000088803f337816 */ /* 0x040fe200000000ff */
[----:B------:R-:W-:Y:S01]  /*62a0*/  IMAD.SHL.U32 R53, R63, 0x100, RZ ;  /* 0x000001003f357824 */ /* 0x000fe200078e00ff */
[----:B------:R-:W-:Y:S01]  /*62b0*/  SHF.R.S32.HI R52, RZ, 0x18, R52 ;  /* 0x00000018ff347819 */ /* 0x000fe20000011434 */
[C---:B------:R-:W-:Y:S02]  /*62c0*/  IMAD R28, R47.reuse, R32, RZ ;  /* 0x000000202f1c7224 */ /* 0x040fe400078e02ff */
[----:B------:R-:W-:Y:S01]  /*62d0*/  IMAD R29, R47, R33, RZ ;  /* 0x000000212f1d7224 */ /* 0x000fe200078e02ff */
[----:B------:R-:W-:Y:S01]  /*62e0*/  SHF.R.S32.HI R53, RZ, 0x18, R53 ;  /* 0x00000018ff357819 */ /* 0x000fe20000011435 */
[-C--:B------:R-:W-:Y:S02]  /*62f0*/  IMAD R31, R49, R50.reuse, R31 ;  /* 0x00000032311f7224 */ /* 0x080fe400078e021f */
[----:B------:R-:W-:Y:S02]  /*6300*/  IMAD R28, R51, R50, R28 ;  /* 0x00000032331c7224 */ /* 0x000fe400078e021c */
[----:B------:R-:W-:Y:S01]  /*6310*/  IMAD R30, R47, R34, RZ ;  /* 0x000000222f1e7224 */ /* 0x000fe200078e02ff */
[----:B------:R-:W-:Y:S01]  /*6320*/  I2IP.S8.S32.SAT R55, R31, R26, RZ ;  /* 0x0000001a1f377239 */ /* 0x000fe200000014ff */
[----:B------:R-:W-:Y:S02]  /*6330*/  IMAD R29, R52, R50, R29 ;  /* 0x00000032341d7224 */ /* 0x000fe400078e021d */
[----:B------:R-:W-:Y:S01]  /*6340*/  IMAD R35, R47, R35, RZ ;  /* 0x000000232f237224 */ /* 0x000fe200078e02ff */
[----:B------:R-:W-:Y:S01]  /*6350*/  I2IP.S8.S32.SAT R78, R25, R24, R55 ;  /* 0x00000018194e7239 */ /* 0x000fe20000001437 */
[-C--:B------:R-:W-:Y:S01]  /*6360*/  IMAD R30, R53, R50.reuse, R30 ;  /* 0x00000032351e7224 */ /* 0x080fe200078e021e */
[----:B------:R-:W-:Y:S01]  /*6370*/  LEA R55, R100, UR49, 0x3 ;  /* 0x0000003164377c11 */ /* 0x000fe2000f8e18ff */
[----:B------:R-:W-:Y:S05]  /*6380*/  IMAD R35, R54, R50, R35 ;  /* 0x0000003236237224 */ /* 0x000fea00078e0223 */
[----:B------:R-:W-:Y:S04]  /*6390*/  I2IP.S8.S32.SAT R73, R35, R30, RZ ;  /* 0x0000001e23497239 */ /* 0x000fe800000014ff */
[----:B------:R-:W-:Y:S05]  /*63a0*/  I2IP.S8.S32.SAT R79, R29, R28, R73 ;  /* 0x0000001c1d4f7239 */ /* 0x000fea0000001449 */
[----:B------:R1:W-:Y:S01]  /*63b0*/  STS.128 [R109+0x4210], R76 ;  /* 0x0042104c6d007388 */ /* 0x0003e20000000c00 */
[----:B------:R-:W-:Y:S01]  /*63c0*/  @!PT LDS RZ, [RZ] ;  /* 0x00000000fffff984 */ /* 0x000fe20000000800 */
[----:B------:R-:W-:Y:S01]  /*63d0*/  @!PT LDS RZ, [RZ] ;  /* 0x00000000fffff984 */ /* 0x000fe20000000800 */
[----:B------:R-:W-:Y:S01]  /*63e0*/  @!PT LDS RZ, [RZ] ;  /* 0x00000000fffff984 */ /* 0x000fe20000000800 */
[----:B------:R-:W-:Y:S01]  /*63f0*/  @!PT LDS RZ, [RZ] ;  /* 0x00000000fffff984 */ /* 0x000fe20000000800 */
[----:B------:R2:W-:Y:S07]  /*6400*/  MEMBAR.ALL.CTA ;  /* 0x0000000000007992 */ /* 0x0005ee0000008000 */
[----:B--2---:R-:W2:Y:S02]  /*6410*/  FENCE.VIEW.ASYNC.S ;  /* 0x00000000000073c6 */ /* 0x004ea40000000000 */
[----:B--2---:R-:W-:Y:S06]  /*6420*/  BAR.SYNC.DEFER_BLOCKING 0x1, 0x80 ;  /* 0x0042000000007b1d */ /* 0x004fec0000010000 */
[----:B------:R-:W-:Y:S05]  /*6430*/  @P0 BRA `(.L_x_98) ;  /* 0x0000000000280947 */ /* 0x000fea0003800000 */
[----:B------:R-:W-:Y:S02]  /*6440*/  UIADD3 UR4, UPT, UPT, UR49, 0x4200, URZ ;  /* 0x0000420031047890 */ /* 0x000fe4000fffe0ff */
[----:B------:R-:W-:Y:S01]  /*6450*/  UIADD3 UR6, UP0, UPT, UR52, 0x680, URZ ;  /* 0x0000068034067890 */ /* 0x000fe2000ff1e0ff */
[----:B------:R-:W-:Y:S03]  /*6460*/  UMOV UR43, UR36 ;  /* 0x00000024002b7c82 */ /* 0x000fe60008000000 */
[----:B------:R-:W-:Y:S01]  /*6470*/  MOV R104, UR4 ;  /* 0x0000000400687c02 */ /* 0x000fe20008000f00 */
[----:B------:R-:W-:Y:S03]  /*6480*/  UIADD3.X UR7, UPT, UPT, URZ, UR53, URZ, UP0, !UPT ;  /* 0x00000035ff077290 */ /* 0x000fe600087fe4ff */
[----:B------:R-:W-:Y:S11]  /*6490*/  R2UR UR40, R104 ;  /* 0x00000000682872ca */ /* 0x000ff600000e0000 */
[----:B------:R-:W-:Y:S02]  /*64a0*/  @!UPT UIADD3 URZ, UPT, UPT, URZ, URZ, URZ ;  /* 0x000000fffffff290 */ /* 0x000fe4000fffe0ff */
[----:B------:R2:W-:Y:S01]  /*64b0*/  UTMASTG.3D [UR40], [UR6] ;  /* 0x00000028060073b5 */ /* 0x0005e20008010000 */
[----:B------:R0:W-:Y:S01]  /*64c0*/  UTMACMDFLUSH ;  /* 0x00000000000079b7 */ /* 0x0001e20000000000 */
[----:B--2---:R-:W-:Y:S04]  /*64d0*/  DEPBAR.LE SB0, 0x1 ;  /* 0x000080400000791a */ /* 0x004fe80000000000 */
.L_x_98:
[----:B------:R-:W-:Y:S05]  /*64e0*/  BSYNC.RECONVERGENT B0 ;  /* 0x0000000000007941 */ /* 0x000fea0003800200 */
.L_x_97:
[----:B------:R-:W-:Y:S06]  /*64f0*/  BAR.SYNC.DEFER_BLOCKING 0x1, 0x80 ;  /* 0x0042000000007b1d */ /* 0x000fec0000010000 */
[----:B------:R-:W2:Y:S01]  /*6500*/  @P6 SYNCS.PHASECHK.TRANS64.TRYWAIT P0, [R55+URZ+0x30], R74 ;  /* 0x0000304a370065a7 */ /* 0x000ea200080011ff */
[----:B------:R-:W-:Y:S01]  /*6510*/  BSSY B1, `(.L_x_99) ;  /* 0x000001f000017945 */ /* 0x000fe20003800000 */
[----:B--2---:R-:W-:Y:S03]  /*6520*/  @P6 SEL R64, RZ, 0x1, !P0 ;  /* 0x00000001ff406807 */ /* 0x004fe60004000000 */
[----:B------:R-:W-:Y:S05]  /*6530*/  @!P6 BRA `(.L_x_100) ;  /* 0x000000000070e947 */ /* 0x000fea0003800000 */
[----:B------:R-:W-:Y:S01]  /*6540*/  ISETP.NE.AND P1, PT, R65, RZ, PT ;  /* 0x000000ff4100720c */ /* 0x000fe20003f25270 */
[----:B------:R-:W-:Y:S01]  /*6550*/  BSSY B0, `(.L_x_101) ;  /* 0x0000008000007945 */ /* 0x000fe20003800000 */
[----:B------:R-:W-:Y:S11]  /*6560*/  ISETP.NE.AND P0, PT, R64, RZ, PT ;  /* 0x000000ff4000720c */ /* 0x000ff60003f05270 */
[----:B------:R-:W-:Y:S04]  /*6570*/  @P1 IMAD R3, R100, 0x1000, R67 ;  /* 0x0000100064031824 */ /* 0x000fe800078e0243 */
[----:B------:R-:W-:Y:S01]  /*6580*/  @P1 IMAD.IADD R2, R66, 0x1, R3 ;  /* 0x0000000142021824 */ /* 0x000fe200078e0203 */
[----:B------:R-:W-:Y:S06]  /*6590*/  @P0 BRA `(.L_x_102) ;  /* 0x00000000000c0947 */ /* 0x000fec0003800000 */
[----:B------:R-:W-:Y:S04]  /*65a0*/  SHF.L.U32 R0, R99, 0x1f, RZ ;  /* 0x0000001f63007819 */ /* 0x000fe800000006ff */
[----:B------:R-:W2:Y:S02]  /*65b0*/  SYNCS.PHASECHK.TRANS64.TRYWAIT P0, [R55+URZ+0x30], R0 ;  /* 0x00003000370075a7 */ /* 0x000ea400080011ff */
[----:B--2---:R-:W-:Y:S05]  /*65c0*/  @!P0 BRA `(.L_x_103) ;  /* 0x0000003000bc8947 */ /* 0x004fea0003800000 */
.L_x_102:
[----:B------:R-:W-:Y:S05]  /*65d0*/  BSYNC B0 ;  /* 0x0000000000007941 */ /* 0x000fea0003800000 */
.L_x_101:
[----:B------:R-:W-:Y:S01]  /*65e0*/  ISETP.NE.AND P0, PT, R65, RZ, PT ;  /* 0x000000ff4100720c */ /* 0x000fe20003f05270 */
[----:B--2---:R-:W-:Y:S02]  /*65f0*/  VIADD R55, R55, 0x50 ;  /* 0x0000005037377836 */ /* 0x004fe40000000000 */
[----:B------:R-:W-:Y:S02]  /*6600*/  IMAD.U32 R0, RZ, RZ, UR37 ;  /* 0x00000025ff007e24 */ /* 0x000fe4000f8e00ff */
[----:B------:R-:W-:Y:S03]  /*6610*/  VIADD R100, R100, 0x1 ;  /* 0x0000000164647836 */ /* 0x000fe60000000000 */
[----:B------:R-:W-:Y:S05]  /*6620*/  PRMT R0, R0, 0x654, R55 ;  /* 0x0000065400007816 */ /* 0x000fea0000000037 */
[----:B------:R2:W3:Y:S04]  /*6630*/  @P0 LDS.128 R56, [R3+0x200] ;  /* 0x0002000003380984 */ /* 0x0004e80000000c00 */
[----:B------:R2:W4:Y:S01]  /*6640*/  @P0 LDS.128 R60, [R2+0x210] ;  /* 0x00021000023c0984 */ /* 0x0005220000000c00 */
        /* <DEDUP_REMOVED lines=10> */
[----:B--23--:R-:W-:Y:S02]  /*66f0*/  LOP3.LUT R99, R99, R0, RZ, 0x3c, !PT ;  /* 0x0000000063637212 */ /* 0x00cfe400078e3cff */
.L_x_100:
[----:B------:R-:W-:Y:S05]  /*6700*/  BSYNC B1 ;  /* 0x0000000000017941 */ /* 0x000fea0003800000 */
.L_x_99:
[----:B------:R-:W-:Y:S05]  /*6710*/  VIADD R3, R48, 0x40 ;  /* 0x0000004030037836 */ /* 0x000fea0000000000 */
[----:B------:R-:W-:Y:S04]  /*6720*/  SHF.R.U32.HI R3, RZ, 0x15, R3 ;  /* 0x00000015ff037819 */ /* 0x000fe80000011603 */
[----:B------:R-:W-:Y:S11]  /*6730*/  LOP3.LUT P0, RZ, R3, 0x3, R96, 0x48, !PT ;  /* 0x0000000303ff7812 */ /* 0x000ff60007804860 */
[----:B------:R-:W-:Y:S02]  /*6740*/  @!UPT UIADD3 URZ, UPT, UPT, URZ, URZ, URZ ;  /* 0x000000fffffff290 */ /* 0x000fe4000fffe0ff */
[----:B------:R-:W-:Y:S05]  /*6750*/  @!P0 BRA `(.L_x_104) ;  /* 0x0000000000408947 */ /* 0x000fea0003800000 */
[----:B------:R-:W2:Y:S01]  /*6760*/  LDCU.64 UR8, c[0x4][0x78] ;  /* 0x01000f00ff0877ac */ /* 0x000ea20008000a00 */
[----:B------:R-:W-:Y:S01]  /*6770*/  MOV R3, 0x0 ;  /* 0x0000000000037802 */ /* 0x000fe20000000f00 */
[----:B------:R-:W-:Y:S02]  /*6780*/  HFMA2 R12, -RZ, RZ, 0, 5.9604644775390625e-08 ;  /* 0x00000001ff0c7431 */ /* 0x000fe400000001ff */
[----:B------:R-:W-:Y:S02]  /*6790*/  IMAD.MOV.U32 R8, RZ, RZ, 0x192 ;  /* 0x00000192ff087424 */ /* 0x000fe400078e00ff */
[----:B------:R-:W-:Y:S01]  /*67a0*/  IMAD.MOV.U32 R13, RZ, RZ, RZ ;  /* 0x000000ffff0d7224 */ /* 0x000fe200078e00ff */
[----:B------:R-:W3:Y:S01]  /*67b0*/  LDCU.64 UR6, c[0x4][0x80] ;  /* 0x01001000ff0677ac */ /* 0x000ee20008000a00 */
[----:B------:R-:W1:Y:S01]  /*67c0*/  LDC.64 R2, c[0x4][R3] ;  /* 0x0100000003027b82 */ /* 0x000e620000000a00 */
[----:B------:R-:W5:Y:S01]  /*67d0*/  LDCU.64 UR4, c[0x4][0x18] ;  /* 0x01000300ff0477ac */ /* 0x000f620008000a00 */
[----:B--2---:R-:W-:Y:S01]  /*67e0*/  MOV R5, UR9 ;  /* 0x0000000900057c02 */ /* 0x004fe20008000f00 */
[----:B------:R-:W-:Y:S01]  /*67f0*/  IMAD.U32 R4, RZ, RZ, UR8 ;  /* 0x00000008ff047e24 */ /* 0x000fe2000f8e00ff */
[----:B---3--:R-:W-:Y:S01]  /*6800*/  MOV R7, UR7 ;  /* 0x0000000700077c02 */ /* 0x008fe20008000f00 */
[----:B------:R-:W-:Y:S01]  /*6810*/  IMAD.U32 R6, RZ, RZ, UR6 ;  /* 0x00000006ff067e24 */ /* 0x000fe2000f8e00ff */
[----:B-----5:R-:W-:Y:S01]  /*6820*/  MOV R11, UR5 ;  /* 0x00000005000b7c02 */ /* 0x020fe20008000f00 */
[----:B------:R-:W-:Y:S02]  /*6830*/  IMAD.U32 R10, RZ, RZ, UR4 ;  /* 0x00000004ff0a7e24 */ /* 0x000fe4000f8e00ff */
[----:B------:R-:W-:Y:S07]  /*6840*/  LEPC R20, `(.L_x_104) ;  /* 0x000000001014794e */ /* 0x000fee0000000000 */
[----:B-1--4-:R-:W-:Y:S05]  /*6850*/  CALL.ABS.NOINC R2 ;  /* 0x0000000002007343 */ /* 0x012fea0003c00000 */
.L_x_104:
[----:B------:R-:W-:Y:S01]  /*6860*/  SHF.L.U32 R51, R56, 0x10, RZ ;  /* 0x0000001038337819 */ /* 0x000fe200000006ff */
[----:B------:R-:W-:Y:S05]  /*6870*/  WARPSYNC.ALL ;  /* 0x0000000000007948 */ /* 0x000fea0003800000 */
[----:B------:R-:W-:Y:S01]  /*6880*/  R2UR UR4, R48 ;  /* 0x00000000300472ca */ /* 0x000fe200000e0000 */
[----:B------:R-:W-:Y:S01]  /*6890*/  BSSY.RECONVERGENT B0, `(.L_x_105) ;  /* 0x0000099000007945 */ /* 0x000fe20003800200 */
[C---:B------:R-:W-:Y:S02]  /*68a0*/  PRMT R49, R56.reuse, 0x8880, RZ ;  /* 0x0000888038317816 */ /* 0x040fe400000000ff */
[----:B------:R-:W-:Y:S02]  /*68b0*/  SHF.R.S32.HI R51, RZ, 0x18, R51 ;  /* 0x00000018ff337819 */ /* 0x000fe40000011433 */
[----:B------:R-:W-:Y:S02]  /*68c0*/  SHF.L.U32 R52, R56, 0x8, RZ ;  /* 0x0000000838347819 */ /* 0x000fe400000006ff */
[----:B------:R-:W-:Y:S02]  /*68d0*/  SHF.L.U32 R53, R57, 0x8, RZ ;  /* 0x0000000839357819 */ /* 0x000fe400000006ff */
[----:B------:R-:W-:Y:S02]  /*68e0*/  SHF.R.S32.HI R54, RZ, 0x18, R58 ;  /* 0x00000018ff367819 */ /* 0x000fe4000001143a */
[----:B------:R-:W-:Y:S01]  /*68f0*/  SHF.R.S32.HI R53, RZ, 0x18, R53 ;  /* 0x00000018ff357819 */ /* 0x000fe20000011435 */
[----:B------:R-:W-:Y:S01]  /*6900*/  LDTM.16dp32bit_t0_t15.x32 R4, tmem[UR4+0x40] ;  /* 0x00004004000479ee */ /* 0x000fe20008a80000 */
[----:B------:R-:W2:Y:S01]  /*6910*/  LDTM.16dp32bit_t16_t31.x32 R4, tmem[UR4+0x60] ;  /* 0x00006004000479ee */ /* 0x000ea20008aa0000 */
[----:B----4-:R-:W-:Y:S02]  /*6920*/  SHF.L.U32 R55, R62, 0x8, RZ ;  /* 0x000000083e377819 */ /* 0x010fe400000006ff */
[----:B------:R-:W-:Y:S02]  /*6930*/  ISETP.NE.AND P0, PT, R105, RZ, PT ;  /* 0x000000ff6900720c */ /* 0x000fe40003f05270 */
[----:B------:R-:W-:Y:S02]  /*6940*/  SHF.R.S32.HI R55, RZ, 0x18, R55 ;  /* 0x00000018ff377819 */ /* 0x000fe40000011437 */
[----:B------:R-:W-:Y:S01]  /*6950*/  ISETP.NE.AND P6, PT, R72, RZ, PT ;  /* 0x000000ff4800720c */ /* 0x000fe20003fc5270 */
[C---:B--2---:R-:W-:Y:S02]  /*6960*/  IMAD R0, R47.reuse, R4, RZ ;  /* 0x000000042f007224 */ /* 0x044fe400078e02ff */
        /* <DEDUP_REMOVED lines=12> */
[C---:B------:R-:W-:Y:S01]  /*6a30*/  IMAD R4, R47.reuse, R8, RZ ;  /* 0x000000082f047224 */ /* 0x040fe200078e02ff */
[----:B------:R-:W-:Y:S01]  /*6a40*/  SHF.L.U32 R52, R58, 0x10, RZ ;  /* 0x000000103a347819 */ /* 0x000fe200000006ff */
[----:B------:R-:W-:Y:S01]  /*6a50*/  IMAD R5, R47, R9, RZ ;  /* 0x000000092f057224 */ /* 0x000fe200078e02ff */
[----:B-1----:R-:W-:Y:S01]  /*6a60*/  I2IP.S8.S32.SAT R69, R7, R3, RZ ;  /* 0x0000000307457239 */ /* 0x002fe200000014ff */
[----:B------:R-:W-:Y:S01]  /*6a70*/  IMAD R6, R47, R10, RZ ;  /* 0x0000000a2f067224 */ /* 0x000fe200078e02ff */
[----:B------:R-:W-:Y:S01]  /*6a80*/  SHF.R.S32.HI R52, RZ, 0x18, R52 ;  /* 0x00000018ff347819 */ /* 0x000fe20000011434 */
[----:B------:R-:W-:Y:S01]  /*6a90*/  IMAD R4, R49, R50, R4 ;  /* 0x0000003231047224 */ /* 0x000fe200078e0204 */
[----:B------:R-:W-:Y:S01]  /*6aa0*/  I2IP.S8.S32.SAT R68, R2, R0, R69 ;  /* 0x0000000002447239 */ /* 0x000fe20000001445 */
[-C--:B------:R-:W-:Y:S01]  /*6ab0*/  IMAD R5, R51, R50.reuse, R5 ;  /* 0x0000003233057224 */ /* 0x080fe200078e0205 */
[----:B------:R-:W-:Y:S01]  /*6ac0*/  SHF.R.S32.HI R49, RZ, 0x18, R57 ;  /* 0x00000018ff317819 */ /* 0x000fe20000011439 */
[----:B------:R-:W-:Y:S01]  /*6ad0*/  IMAD R11, R47, R11, RZ ;  /* 0x0000000b2f0b7224 */ /* 0x000fe200078e02ff */
[C---:B------:R-:W-:Y:S01]  /*6ae0*/  PRMT R51, R58.reuse, 0x8880, RZ ;  /* 0x000088803a337816 */ /* 0x040fe200000000ff */
[----:B------:R-:W-:Y:S01]  /*6af0*/  IMAD R6, R53, R50, R6 ;  /* 0x0000003235067224 */ /* 0x000fe200078e0206 */
[----:B------:R-:W-:Y:S01]  /*6b00*/  SHF.L.U32 R53, R58, 0x8, RZ ;  /* 0x000000083a357819 */ /* 0x000fe200000006ff */
[C---:B------:R-:W-:Y:S02]  /*6b10*/  IMAD R8, R47.reuse, R12, RZ ;  /* 0x0000000c2f087224 */ /* 0x040fe400078e02ff */
[----:B------:R-:W-:Y:S01]  /*6b20*/  IMAD R9, R47, R13, RZ ;  /* 0x0000000d2f097224 */ /* 0x000fe200078e02ff */
[----:B------:R-:W-:Y:S01]  /*6b30*/  SHF.R.S32.HI R53, RZ, 0x18, R53 ;  /* 0x00000018ff357819 */ /* 0x000fe20000011435 */
[----:B------:R-:W-:Y:S01]  /*6b40*/  IMAD R11, R49, R50, R11 ;  /* 0x00000032310b7224 */ /* 0x000fe200078e020b */
[----:B------:R-:W-:Y:S01]  /*6b50*/  PRMT R49, R59, 0x8880, RZ ;  /* 0x000088803b317816 */ /* 0x000fe200000000ff */
[----:B------:R-:W-:Y:S02]  /*6b60*/  IMAD R10, R47, R14, RZ ;  /* 0x0000000e2f0a7224 */ /* 0x000fe400078e02ff */
[----:B------:R-:W-:Y:S01]  /*6b70*/  IMAD R8, R51, R50, R8 ;  /* 0x0000003233087224 */ /* 0x000fe200078e0208 */
[----:B------:R-:W-:Y:S01]  /*6b80*/  I2IP.S8.S32.SAT R70, R11, R6, RZ ;  /* 0x000000060b467239 */ /* 0x000fe200000014ff */
[-C--:B------:R-:W-:Y:S01]  /*6b90*/  IMAD R9, R52, R50.reuse, R9 ;  /* 0x0000003234097224 */ /* 0x080fe200078e0209 */
[----:B------:R-:W-:Y:S01]  /*6ba0*/  SHF.L.U32 R51, R59, 0x10, RZ ;  /* 0x000000103b337819 */ /* 0x000fe200000006ff */
[----:B------:R-:W-:Y:S01]  /*6bb0*/  IMAD R10, R53, R50, R10 ;  /* 0x00000032350a7224 */ /* 0x000fe200078e020a */
[----:B------:R-:W-:Y:S01]  /*6bc0*/  I2IP.S8.S32.SAT R69, R5, R4, R70 ;  /* 0x0000000405457239 */ /* 0x000fe20000001446 */
[----:B------:R-:W-:Y:S01]  /*6bd0*/  IMAD R15, R47, R15, RZ ;  /* 0x0000000f2f0f7224 */ /* 0x000fe200078e02ff */
[----:B------:R-:W-:Y:S01]  /*6be0*/  SHF.R.S32.HI R51, RZ, 0x18, R51 ;  /* 0x00000018ff337819 */ /* 0x000fe20000011433 */
[----:B------:R-:W-:Y:S01]  /*6bf0*/  IMAD.SHL.U32 R53, R59, 0x100, RZ ;  /* 0x000001003b357824 */ /* 0x000fe200078e00ff */
[----:B------:R-:W-:Y:S01]  /*6c00*/  SHF.R.S32.HI R52, RZ, 0x18, R59 ;  /* 0x00000018ff347819 */ /* 0x000fe2000001143b */
[C---:B------:R-:W-:Y:S02]  /*6c10*/  IMAD R12, R47.reuse, R16, RZ ;  /* 0x000000102f0c7224 */ /* 0x040fe400078e02ff */
[----:B------:R-:W-:Y:S01]  /*6c20*/  IMAD R13, R47, R17, RZ ;  /* 0x000000112f0d7224 */ /* 0x000fe200078e02ff */
[----:B------:R-:W-:Y:S01]  /*6c30*/  SHF.R.S32.HI R53, RZ, 0x18, R53 ;  /* 0x00000018ff357819 */ /* 0x000fe20000011435 */
[----:B------:R-:W-:Y:S01]  /*6c40*/  IMAD R15, R54, R50, R15 ;  /* 0x00000032360f7224 */ /* 0x000fe200078e020f */
[----:B------:R-:W-:Y:S01]  /*6c50*/  SHF.L.U32 R54, R61, 0x10, RZ ;  /* 0x000000103d367819 */ /* 0x000fe200000006ff */
[----:B------:R-:W-:Y:S02]  /*6c60*/  IMAD R14, R47, R18, RZ ;  /* 0x000000122f0e7224 */ /* 0x000fe400078e02ff */
[----:B------:R-:W-:Y:S01]  /*6c70*/  IMAD R12, R49, R50, R12 ;  /* 0x00000032310c7224 */ /* 0x000fe200078e020c */
[----:B------:R-:W-:Y:S01]  /*6c80*/  I2IP.S8.S32.SAT R71, R15, R10, RZ ;  /* 0x0000000a0f477239 */ /* 0x000fe200000014ff */
[----:B------:R-:W-:Y:S01]  /*6c90*/  IMAD R19, R47, R19, RZ ;  /* 0x000000132f137224 */ /* 0x000fe200078e02ff */
[----:B------:R-:W-:Y:S01]  /*6ca0*/  PRMT R49, R60, 0x8880, RZ ;  /* 0x000088803c317816 */ /* 0x000fe200000000ff */
[----:B------:R-:W-:Y:S01]  /*6cb0*/  IMAD R13, R51, R50, R13 ;  /* 0x00000032330d7224 */ /* 0x000fe200078e020d */
[----:B------:R-:W-:Y:S01]  /*6cc0*/  I2IP.S8.S32.SAT R70, R9, R8, R71 ;  /* 0x0000000809467239 */ /* 0x000fe20000001447 */
[----:B------:R-:W-:Y:S01]  /*6cd0*/  IMAD R16, R47, R20, RZ ;  /* 0x000000142f107224 */ /* 0x000fe200078e02ff */
[----:B------:R-:W-:Y:S01]  /*6ce0*/  SHF.R.S32.HI R54, RZ, 0x18, R54 ;  /* 0x00000018ff367819 */ /* 0x000fe20000011436 */
[-C--:B------:R-:W-:Y:S01]  /*6cf0*/  IMAD R14, R53, R50.reuse, R14 ;  /* 0x00000032350e7224 */ /* 0x080fe200078e020e */
[----:B------:R-:W-:Y:S01]  /*6d00*/  PRMT R53, R61, 0x8880, RZ ;  /* 0x000088803d357816 */ /* 0x000fe200000000ff */
[-C--:B------:R-:W-:Y:S01]  /*6d10*/  IMAD R19, R52, R50.reuse, R19 ;  /* 0x0000003234137224 */ /* 0x080fe200078e0213 */
[----:B------:R-:W-:Y:S01]  /*6d20*/  SHF.R.S32.HI R52, RZ, 0x18, R60 ;  /* 0x00000018ff347819 */ /* 0x000fe2000001143c */
[----:B------:R-:W-:Y:S01]  /*6d30*/  IMAD R16, R49, R50, R16 ;  /* 0x0000003231107224 */ /* 0x000fe200078e0210 */
[C---:B------:R-:W-:Y:S01]  /*6d40*/  SHF.L.U32 R49, R60.reuse, 0x10, RZ ;  /* 0x000000103c317819 */ /* 0x040fe200000006ff */
[C---:B------:R-:W-:Y:S01]  /*6d50*/  IMAD R17, R47.reuse, R21, RZ ;  /* 0x000000152f117224 */ /* 0x040fe200078e02ff */
[----:B------:R-:W-:Y:S01]  /*6d60*/  SHF.L.U32 R51, R60, 0x8, RZ ;  /* 0x000000083c337819 */ /* 0x000fe200000006ff */
[C---:B------:R-:W-:Y:S01]  /*6d70*/  IMAD R18, R47.reuse, R22, RZ ;  /* 0x000000162f127224 */ /* 0x040fe200078e02ff */
[----:B------:R-:W-:Y:S01]  /*6d80*/  SHF.R.S32.HI R49, RZ, 0x18, R49 ;  /* 0x00000018ff317819 */ /* 0x000fe20000011431 */
[C---:B------:R-:W-:Y:S01]  /*6d90*/  IMAD R23, R47.reuse, R23, RZ ;  /* 0x000000172f177224 */ /* 0x040fe200078e02ff */
[----:B------:R-:W-:Y:S01]  /*6da0*/  SHF.R.S32.HI R51, RZ, 0x18, R51 ;  /* 0x00000018ff337819 */ /* 0x000fe20000011433 */
[----:B------:R-:W-:Y:S01]  /*6db0*/  IMAD R20, R47, R24, RZ ;  /* 0x000000182f147224 */ /* 0x000fe200078e02ff */
[----:B------:R-:W-:Y:S01]  /*6dc0*/  I2IP.S8.S32.SAT R71, R19, R14, RZ ;  /* 0x0000000e13477239 */ /* 0x000fe200000014ff */
[----:B------:R-:W-:Y:S02]  /*6dd0*/  IMAD R17, R49, R50, R17 ;  /* 0x0000003231117224 */ /* 0x000fe400078e0211 */
[----:B------:R-:W-:Y:S01]  /*6de0*/  IMAD.SHL.U32 R49, R61, 0x100, RZ ;  /* 0x000001003d317824 */ /* 0x000fe200078e00ff */
[----:B------:R-:W-:Y:S01]  /*6df0*/  I2IP.S8.S32.SAT R71, R13, R12, R71 ;  /* 0x0000000c0d477239 */ /* 0x000fe20000001447 */
[-C--:B------:R-:W-:Y:S01]  /*6e00*/  IMAD R18, R51, R50.reuse, R18 ;  /* 0x0000003233127224 */ /* 0x080fe200078e0212 */
[----:B------:R-:W-:Y:S01]  /*6e10*/  SHF.R.S32.HI R51, RZ, 0x18, R61 ;  /* 0x00000018ff337819 */ /* 0x000fe2000001143d */
[C---:B------:R-:W-:Y:S01]  /*6e20*/  IMAD R21, R47.reuse, R25, RZ ;  /* 0x000000192f157224 */ /* 0x040fe200078e02ff */
[----:B------:R-:W-:Y:S01]  /*6e30*/  SHF.R.S32.HI R49, RZ, 0x18, R49 ;  /* 0x00000018ff317819 */ /* 0x000fe20000011431 */
[----:B------:R-:W-:Y:S01]  /*6e40*/  IMAD R23, R52, R50, R23 ;  /* 0x0000003234177224 */ /* 0x000fe200078e0217 */
[----:B------:R1:W-:Y:S01]  /*6e50*/  STS.128 [R95+UR49+0x5200], R68 ;  /* 0x005200445f007988 */ /* 0x0003e20008000c31 */
[----:B------:R-:W-:Y:S01]  /*6e60*/  IMAD R22, R47, R26, RZ ;  /* 0x0000001a2f167224 */ /* 0x000fe200078e02ff */
[C---:B------:R-:W-:Y:S01]  /*6e70*/  SHF.L.U32 R52, R62.reuse, 0x10, RZ ;  /* 0x000000103e347819 */ /* 0x040fe200000006ff */
        /* <DEDUP_REMOVED lines=9> */
[----:B------:R-:W-:Y:S01]  /*6f10*/  SHF.R.S32.HI R49, RZ, 0x18, R62 ;  /* 0x00000018ff317819 */ /* 0x000fe2000001143e */
[----:B------:R-:W-:Y:S01]  /*6f20*/  IMAD R25, R47, R29, RZ ;  /* 0x0000001d2f197224 */ /* 0x000fe200078e02ff */
[----:B------:R-:W-:Y:S01]  /*6f30*/  SHF.R.S32.HI R54, RZ, 0x18, R63 ;  /* 0x00000018ff367819 */ /* 0x000fe2000001143f */
[-C--:B------:R-:W-:Y:S01]  /*6f40*/  IMAD R27, R51, R50.reuse, R27 ;  /* 0x00000032331b7224 */ /* 0x080fe200078e021b */
[----:B------:R-:W-:Y:S01]  /*6f50*/  PRMT R51, R63, 0x8880, RZ ;  /* 0x000088803f337816 */ /* 0x000fe200000000ff */
[----:B------:R-:W-:Y:S01]  /*6f60*/  IMAD R24, R53, R50, R24 ;  /* 0x0000003235187224 */ /* 0x000fe200078e0218 */
[----:B------:R-:W-:Y:S01]  /*6f70*/  SHF.L.U32 R53, R63, 0x8, RZ ;  /* 0x000000083f357819 */ /* 0x000fe200000006ff */
[----:B------:R-:W-:Y:S01]  /*6f80*/  IMAD R26, R47, R30, RZ ;  /* 0x0000001e2f1a7224 */ /* 0x000fe200078e02ff */
[----:B------:R-:W-:Y:S01]  /*6f90*/  I2IP.S8.S32.SAT R73, R27, R22, RZ ;  /* 0x000000161b497239 */ /* 0x000fe200000014ff */
[----:B------:R-:W-:Y:S01]  /*6fa0*/  IMAD R25, R52, R50, R25 ;  /* 0x0000003234197224 */ /* 0x000fe200078e0219 */
[----:B------:R-:W-:Y:S01]  /*6fb0*/  SHF.L.U32 R52, R63, 0x10, RZ ;  /* 0x000000103f347819 */ /* 0x000fe200000006ff */
[C---:B------:R-:W-:Y:S01]  /*6fc0*/  IMAD R31, R47.reuse, R31, RZ ;  /* 0x0000001f2f1f7224 */ /* 0x040fe200078e02ff */
[----:B------:R-:W-:Y:S01]  /*6fd0*/  SHF.R.S32.HI R53, RZ, 0x18, R53 ;  /* 0x00000018ff357819 */ /* 0x000fe20000011435 */
[----:B------:R-:W-:Y:S01]  /*6fe0*/  IMAD R28, R47, R32, RZ ;  /* 0x000000202f1c7224 */ /* 0x000fe200078e02ff */
[----:B------:R-:W-:Y:S01]  /*6ff0*/  SHF.R.S32.HI R52, RZ, 0x18, R52 ;  /* 0x00000018ff347819 */ /* 0x000fe20000011434 */
[----:B------:R-:W-:Y:S01]  /*7000*/  IMAD R26, R55, R50, R26 ;  /* 0x00000032371a7224 */ /* 0x000fe200078e021a */
[----:B------:R-:W-:Y:S01]  /*7010*/  I2IP.S8.S32.SAT R77, R21, R20, R73 ;  /* 0x00000014154d7239 */ /* 0x000fe20000001449 */
[----:B------:R-:W-:Y:S01]  /*7020*/  IMAD R29, R47, R33, RZ ;  /* 0x000000212f1d7224 */ /* 0x000fe200078e02ff */
[----:B------:R-:W-:Y:S01]  /*7030*/  LEA R73, R100, UR49, 0x3 ;  /* 0x0000003164497c11 */ /* 0x000fe2000f8e18ff */
        /* <DEDUP_REMOVED lines=8> */
[----:B------:R-:W-:Y:S01]  /*70c0*/  @P6 SHF.L.U32 R74, R99, 0x1f, RZ ;  /* 0x0000001f634a6819 */ /* 0x000fe200000006ff */
        /* <DEDUP_REMOVED lines=12> */
[----:B------:R-:W-:Y:S02]  /*7190*/  UIADD3 UR8, UP0, UPT, UR52, 0x680, URZ ;  /* 0x0000068034087890 */ /* 0x000fe4000ff1e0ff */
[----:B------:R-:W-:Y:S02]  /*71a0*/  UIADD3 UR5, UPT, UPT, UR41, 0x40, URZ ;  /* 0x0000004029057890 */ /* 0x000fe4000fffe0ff */
[----:B------:R-:W-:Y:S02]  /*71b0*/  UIADD3 UR4, UPT, UPT, UR49, 0x5200, URZ ;  /* 0x0000520031047890 */ /* 0x000fe4000fffe0ff */
[----:B------:R-:W-:Y:S01]  /*71c0*/  UIADD3.X UR9, UPT, UPT, URZ, UR53, URZ, UP0, !UPT ;  /* 0x00000035ff097290 */ /* 0x000fe200087fe4ff */
[----:B------:R-:W-:Y:S01]  /*71d0*/  UMOV UR6, UR42 ;  /* 0x0000002a00067c82 */ /* 0x000fe20008000000 */
[----:B------:R-:W-:Y:S07]  /*71e0*/  UMOV UR7, UR36 ;  /* 0x0000002400077c82 */ /* 0x000fee0008000000 */
[----:B------:R2:W-:Y:S01]  /*71f0*/  UTMASTG.3D [UR4], [UR8] ;  /* 0x00000004080073b5 */ /* 0x0005e20008010000 */
[----:B------:R0:W-:Y:S01]  /*7200*/  UTMACMDFLUSH ;  /* 0x00000000000079b7 */ /* 0x0001e20000000000 */
[----:B--2---:R-:W-:Y:S04]  /*7210*/  DEPBAR.LE SB0, 0x1 ;  /* 0x000080400000791a */ /* 0x004fe80000000000 */
.L_x_106:
[----:B------:R-:W-:Y:S05]  /*7220*/  BSYNC.RECONVERGENT B0 ;  /* 0x0000000000007941 */ /* 0x000fea0003800200 */
.L_x_105:
        /* <DEDUP_REMOVED lines=14> */
.L_x_110:
[----:B------:R-:W-:Y:S05]  /*7310*/  BSYNC B0 ;  /* 0x0000000000007941 */ /* 0x000fea0003800000 */
.L_x_109:
        /* <DEDUP_REMOVED lines=18> */
.L_x_108:
[----:B------:R-:W-:Y:S05]  /*7440*/  BSYNC B1 ;  /* 0x0000000000017941 */ /* 0x000fea0003800000 */
.L_x_107:
        /* <DEDUP_REMOVED lines=21> */
.L_x_112:
        /* <DEDUP_REMOVED lines=8> */
[----:B------:R-:W-:Y:S02]  /*7620*/  ISETP.NE.AND P6, PT, R72, RZ, PT ;  /* 0x000000ff4800720c */ /* 0x000fe40003fc5270 */
[----:B------:R-:W-:Y:S01]  /*7630*/  SHF.R.S32.HI R53, RZ, 0x18, R53 ;  /* 0x00000018ff357819 */ /* 0x000fe20000011435 */
[----:B------:R-:W-:Y:S01]  /*7640*/  LDTM.16dp32bit_t0_t15.x32 R4, tmem[UR4+0x80] ;  /* 0x00008004000479ee */ /* 0x000fe20008a80000 */
[----:B------:R-:W2:Y:S01]  /*7650*/  LDTM.16dp32bit_t16_t31.x32 R4, tmem[UR4+0xa0] ;  /* 0x0000a004000479ee */ /* 0x000ea20008aa0000 */
[----:B------:R-:W-:Y:S02]  /*7660*/  SHF.R.S32.HI R54, RZ, 0x18, R58 ;  /* 0x00000018ff367819 */ /* 0x000fe4000001143a */
[----:B----4-:R-:W-:Y:S02]  /*7670*/  SHF.L.U32 R55, R62, 0x8, RZ ;  /* 0x000000083e377819 */ /* 0x010fe400000006ff */
[----:B------:R-:W-:Y:S02]  /*7680*/  ISETP.NE.AND P0, PT, R105, RZ, PT ;  /* 0x000000ff6900720c */ /* 0x000fe40003f05270 */
[----:B------:R-:W-:Y:S01]  /*7690*/  SHF.R.S32.HI R55, RZ, 0x18, R55 ;  /* 0x00000018ff377819 */ /* 0x000fe20000011437 */
        /* <DEDUP_REMOVED lines=132> */
[----:B------:R-:W-:Y:S02]  /*7ee0*/  UIADD3 UR8, UP0, UPT, UR52, 0x680, URZ ;  /* 0x0000068034087890 */ /* 0x000fe4000ff1e0ff */
[----:B------:R-:W-:Y:S02]  /*7ef0*/  UIADD3 UR5, UPT, UPT, UR41, 0x80, URZ ;  /* 0x0000008029057890 */ /* 0x000fe4000fffe0ff */
[----:B------:R-:W-:Y:S01]  /*7f00*/  MOV R104, UR10 ;  /* 0x0000000a00687c02 */ /* 0x000fe20008000f00 */
[----:B------:R-:W-:Y:S01]  /*7f10*/  UIADD3.X UR9, UPT, UPT, URZ, UR53, URZ, UP0, !UPT ;  /* 0x00000035ff097290 */ /* 0x000fe200087fe4ff */
[----:B------:R-:W-:Y:S02]  /*7f20*/  UMOV UR6, UR42 ;  /* 0x0000002a00067c82 */ /* 0x000fe40008000000 */
[----:B------:R-:W-:Y:S01]  /*7f30*/  R2UR UR4, R104 ;  /* 0x00000000680472ca */ /* 0x000fe200000e0000 */
[----:B------:R-:W-:Y:S11]  /*7f40*/  UMOV UR7, UR36 ;  /* 0x0000002400077c82 */ /* 0x000ff60008000000 */
[----:B------:R-:W-:Y:S01]  /*7f50*/  @!UPT UIADD3 URZ, UPT, UPT, URZ, URZ, URZ ;  /* 0x000000fffffff290 */ /* 0x000fe2000fffe0ff */
[----:B------:R2:W-:Y:S01]  /*7f60*/  UTMASTG.3D [UR4], [UR8] ;  /* 0x00000004080073b5 */ /* 0x0005e20008010000 */
[----:B------:R0:W-:Y:S01]  /*7f70*/  UTMACMDFLUSH ;  /* 0x00000000000079b7 */ /* 0x0001e20000000000 */
[----:B--2---:R-:W-:Y:S04]  /*7f80*/  DEPBAR.LE SB0, 0x1 ;  /* 0x000080400000791a */ /* 0x004fe80000000000 */
.L_x_114:
[----:B------:R-:W-:Y:S05]  /*7f90*/  BSYNC.RECONVERGENT B0 ;  /* 0x0000000000007941 */ /* 0x000fea0003800200 */
.L_x_113:
        /* <DEDUP_REMOVED lines=14> */
.L_x_118:
[----:B------:R-:W-:Y:S05]  /*8080*/  BSYNC B0 ;  /* 0x0000000000007941 */ /* 0x000fea0003800000 */
.L_x_117:
        /* <DEDUP_REMOVED lines=18> */
.L_x_116:
[----:B------:R-:W-:Y:S05]  /*81b0*/  BSYNC B1 ;  /* 0x0000000000017941 */ /* 0x000fea0003800000 */
.L_x_115:
        /* <DEDUP_REMOVED lines=21> */
.L_x_120:
[----:B------:R-:W-:Y:S01]  /*8310*/  ISETP.NE.AND P0, PT, R105, RZ, PT ;  /* 0x000000ff6900720c */ /* 0x000fe20003f05270 */
[----:B------:R-:W-:Y:S05]  /*8320*/  WARPSYNC.ALL ;  /* 0x0000000000007948 */ /* 0x000fea0003800000 */
[----:B------:R-:W-:Y:S01]  /*8330*/  IMAD.SHL.U32 R80, R57, 0x100, RZ ;  /* 0x0000010039507824 */ /* 0x000fe200078e00ff */
[----:B------:R-:W-:Y:S01]  /*8340*/  R2UR UR4, R48 ;  /* 0x00000000300472ca */ /* 0x000fe200000e0000 */
[----:B-1----:R-:W-:Y:S01]  /*8350*/  IMAD.SHL.U32 R74, R59, 0x100, RZ ;  /* 0x000001003b4a7824 */ /* 0x002fe200078e00ff */
[C---:B------:R-:W-:Y:S01]  /*8360*/  SHF.L.U32 R51, R56.reuse, 0x10, RZ ;  /* 0x0000001038337819 */ /* 0x040fe200000006ff */
[----:B----4-:R-:W-:Y:S01]  /*8370*/  IMAD.SHL.U32 R68, R61, 0x100, RZ ;  /* 0x000001003d447824 */ /* 0x010fe200078e00ff */
[C---:B------:R-:W-:Y:S01]  /*8380*/  PRMT R49, R56.reuse, 0x8880, RZ ;  /* 0x0000888038317816 */ /* 0x040fe200000000ff */
[----:B------:R-:W-:Y:S01]  /*8390*/  BSSY.RECONVERGENT B0, `(.L_x_121) ;  /* 0x000009e000007945 */ /* 0x000fe20003800200 */
[----:B------:R-:W-:Y:S02]  /*83a0*/  SHF.L.U32 R53, R56, 0x8, RZ ;  /* 0x0000000838357819 */ /* 0x000fe400000006ff */
[----:B------:R-:W-:Y:S02]  /*83b0*/  SHF.R.S32.HI R51, RZ, 0x18, R51 ;  /* 0x00000018ff337819 */ /* 0x000fe40000011433 */
[C---:B------:R-:W-:Y:S02]  /*83c0*/  PRMT R82, R57.reuse, 0x8880, RZ ;  /* 0x0000888039527816 */ /* 0x040fe400000000ff */
[----:B------:R-:W-:Y:S01]  /*83d0*/  SHF.R.S32.HI R53, RZ, 0x18, R53 ;  /* 0x00000018ff357819 */ /* 0x000fe20000011435 */
[----:B------:R-:W-:Y:S01]  /*83e0*/  LDTM.16dp32bit_t0_t15.x32 R4, tmem[UR4+0xc0] ;  /* 0x0000c004000479ee */ /* 0x000fe20008a80000 */
[----:B------:R-:W1:Y:S01]  /*83f0*/  LDTM.16dp32bit_t16_t31.x32 R4, tmem[UR4+0xe0] ;  /* 0x0000e004000479ee */ /* 0x000e620008aa0000 */
[----:B------:R-:W-:Y:S01]  /*8400*/  NOP ;  /* 0x0000000000007918 */ /* 0x000fe20000000000 */
[----:B------:R-:W-:Y:S02]  /*8410*/  R2UR UR5, R108 ;  /* 0x000000006c0572ca */ /* 0x000fe400000e0000 */
[----:B------:R-:W-:Y:S02]  /*8420*/  SHF.R.S32.HI R52, RZ, 0x18, R56 ;  /* 0x00000018ff347819 */ /* 0x000fe40000011438 */
[----:B------:R-:W-:Y:S02]  /*8430*/  SHF.L.U32 R81, R57, 0x10, RZ ;  /* 0x0000001039517819 */ /* 0x000fe400000006ff */
[C---:B------:R-:W-:Y:S02]  /*8440*/  PRMT R79, R58.reuse, 0x8880, RZ ;  /* 0x000088803a4f7816 */ /* 0x040fe400000000ff */
[----:B------:R-:W-:Y:S02]  /*8450*/  SHF.R.S32.HI R54, RZ, 0x18, R57 ;  /* 0x00000018ff367819 */ /* 0x000fe40000011439 */
[----:B------:R-:W-:Y:S02]  /*8460*/  SHF.L.U32 R78, R58, 0x10, RZ ;  /* 0x000000103a4e7819 */ /* 0x000fe400000006ff */
[C---:B------:R-:W-:Y:S01]  /*8470*/  PRMT R76, R59.reuse, 0x8880, RZ ;  /* 0x000088803b4c7816 */ /* 0x040fe200000000ff */
[----:B------:R-:W-:Y:S01]  /*8480*/  UIADD3 UR5, UPT, UPT, UR5, 0xc0, URZ ;  /* 0x000000c005057890 */ /* 0x000fe2000fffe0ff */
[----:B------:R-:W-:Y:S02]  /*8490*/  SHF.R.S32.HI R55, RZ, 0x18, R58 ;  /* 0x00000018ff377819 */ /* 0x000fe4000001143a */
[----:B------:R-:W-:Y:S01]  /*84a0*/  SHF.L.U32 R75, R59, 0x10, RZ ;  /* 0x000000103b4b7819 */ /* 0x000fe200000006ff */
[----:B------:R-:W-:Y:S01]  /*84b0*/  UPRMT UR5, UR37, 0x654, UR5 ;  /* 0x0000065425057896 */ /* 0x000fe20008000005 */
[C---:B------:R-:W-:Y:S02]  /*84c0*/  PRMT R73, R60.reuse, 0x8880, RZ ;  /* 0x000088803c497816 */ /* 0x040fe400000000ff */
[----:B------:R-:W-:Y:S01]  /*84d0*/  SHF.R.S32.HI R56, RZ, 0x18, R59 ;  /* 0x00000018ff387819 */ /* 0x000fe2000001143b */
[C---:B-1----:R-:W-:Y:S01]  /*84e0*/  IMAD R4, R47.reuse, R4, RZ ;  /* 0x000000042f047224 */ /* 0x042fe200078e02ff */
[----:B------:R-:W-:Y:S01]  /*84f0*/  SHF.L.U32 R72, R60, 0x10, RZ ;  /* 0x000000103c487819 */ /* 0x000fe200000006ff */
[----:B------:R-:W-:Y:S01]  /*8500*/  IMAD R5, R47, R5, RZ ;  /* 0x000000052f057224 */ /* 0x000fe200078e02ff */
[----:B------:R-:W-:Y:S01]  /*8510*/  PRMT R70, R61, 0x8880, RZ ;  /* 0x000088803d467816 */ /* 0x000fe200000000ff */
[----:B------:R-:W-:Y:S01]  /*8520*/  IMAD R6, R47, R6, RZ ;  /* 0x000000062f067224 */ /* 0x000fe200078e02ff */
[----:B------:R-:W-:Y:S01]  /*8530*/  SYNCS.ARRIVE.TRANS64.RED.A1T0 RZ, [UR5], RZ ;  /* 0x000000ffffff79a7 */ /* 0x000fe20008100405 */
[----:B------:R-:W-:Y:S01]  /*8540*/  IMAD R4, R49, R50, R4 ;  /* 0x0000003231047224 */ /* 0x000fe200078e0204 */
[----:B------:R-:W-:Y:S01]  /*8550*/  MOV R49, R82 ;  /* 0x0000005200317202 */ /* 0x000fe20000000f00 */
[----:B------:R-:W-:Y:S01]  /*8560*/  IMAD R7, R47, R7, RZ ;  /* 0x000000072f077224 */ /* 0x000fe200078e02ff */
[----:B------:R-:W-:Y:S01]  /*8570*/  SHF.R.S32.HI R57, RZ, 0x18, R60 ;  /* 0x00000018ff397819 */ /* 0x000fe2000001143c */
[-C--:B------:R-:W-:Y:S01]  /*8580*/  IMAD R5, R51, R50.reuse, R5 ;  /* 0x0000003233057224 */ /* 0x080fe200078e0205 */
[----:B------:R-:W-:Y:S01]  /*8590*/  SHF.R.S32.HI R51, RZ, 0x18, R81 ;  /* 0x00000018ff337819 */ /* 0x000fe20000011451 */
[----:B------:R-:W-:Y:S01]  /*85a0*/  IMAD R6, R53, R50, R6 ;  /* 0x0000003235067224 */ /* 0x000fe200078e0206 */
[----:B------:R-:W-:Y:S01]  /*85b0*/  SHF.R.S32.HI R53, RZ, 0x18, R80 ;  /* 0x00000018ff357819 */ /* 0x000fe20000011450 */
[----:B------:R-:W-:Y:S01]  /*85c0*/  IMAD R8, R47, R8, RZ ;  /* 0x000000082f087224 */ /* 0x000fe200078e02ff */
[----:B------:R-:W-:Y:S01]  /*85d0*/  SHF.L.U32 R69, R61, 0x10, RZ ;  /* 0x000000103d457819 */ /* 0x000fe200000006ff */
[----:B------:R-:W-:Y:S01]  /*85e0*/  IMAD R7, R52, R50, R7 ;  /* 0x0000003234077224 */ /* 0x000fe200078e0207 */
[----:B------:R-:W-:Y:S01]  /*85f0*/  SHF.R.S32.HI R52, RZ, 0x18, R75 ;  /* 0x00000018ff347819 */ /* 0x000fe2000001144b */
[C---:B------:R-:W-:Y:S01]  /*8600*/  IMAD R9, R47.reuse, R9, RZ ;  /* 0x000000092f097224 */ /* 0x040fe200078e02ff */
[----:B------:R-:W-:Y:S01]  /*8610*/  PRMT R67, R62, 0x8880, RZ ;  /* 0x000088803e437816 */ /* 0x000fe200000000ff */
[----:B------:R-:W-:Y:S01]  /*8620*/  IMAD R10, R47, R10, RZ ;  /* 0x0000000a2f0a7224 */ /* 0x000fe200078e02ff */
[----:B------:R-:W-:Y:S01]  /*8630*/  I2IP.S8.S32.SAT R112, R7, R6, RZ ;  /* 0x0000000607707239 */ /* 0x000fe200000014ff */
[----:B------:R-:W-:Y:S01]  /*8640*/  IMAD R8, R49, R50, R8 ;  /* 0x0000003231087224 */ /* 0x000fe200078e0208 */
[----:B------:R-:W-:Y:S01]  /*8650*/  MOV R49, R79 ;  /* 0x0000004f00317202 */ /* 0x000fe20000000f00 */
[----:B------:R-:W-:Y:S01]  /*8660*/  IMAD R11, R47, R11, RZ ;  /* 0x0000000b2f0b7224 */ /* 0x000fe200078e02ff */
[----:B------:R-:W-:Y:S01]  /*8670*/  I2IP.S8.S32.SAT R112, R5, R4, R112 ;  /* 0x0000000405707239 */ /* 0x000fe20000001470 */
[-C--:B------:R-:W-:Y:S01]  /*8680*/  IMAD R9, R51, R50.reuse, R9 ;  /* 0x0000003233097224 */ /* 0x080fe200078e0209 */
[----:B------:R-:W-:Y:S01]  /*8690*/  SHF.R.S32.HI R51, RZ, 0x18, R78 ;  /* 0x00000018ff337819 */ /* 0x000fe2000001144e */
[----:B------:R-:W-:Y:S01]  /*86a0*/  IMAD R10, R53, R50, R10 ;  /* 0x00000032350a7224 */ /* 0x000fe200078e020a */
[----:B------:R-:W-:Y:S01]  /*86b0*/  SHF.R.S32.HI R53, RZ, 0x18, R74 ;  /* 0x00000018ff357819 */ /* 0x000fe2000001144a */
[C---:B------:R-:W-:Y:S01]  /*86c0*/  IMAD R12, R47.reuse, R12, RZ ;  /* 0x0000000c2f0c7224 */ /* 0x040fe200078e02ff */
[----:B------:R-:W-:Y:S01]  /*86d0*/  SHF.L.U32 R77, R58, 0x8, RZ ;  /* 0x000000083a4d7819 */ /* 0x000fe200000006ff */
[-C--:B------:R-:W-:Y:S01]  /*86e0*/  IMAD R11, R54, R50.reuse, R11 ;  /* 0x00000032360b7224 */ /* 0x080fe200078e020b */
[----:B------:R-:W-:Y:S01]  /*86f0*/  SHF.R.S32.HI R58, RZ, 0x18, R61 ;  /* 0x00000018ff3a7819 */ /* 0x000fe2000001143d */
[----:B------:R-:W-:Y:S01]  /*8700*/  IMAD R13, R47, R13, RZ ;  /* 0x0000000d2f0d7224 */ /* 0x000fe200078e02ff */
[----:B------:R-:W-:Y:S01]  /*8710*/  SHF.L.U32 R66, R62, 0x10, RZ ;  /* 0x000000103e427819 */ /* 0x000fe200000006ff */
[----:B------:R-:W-:Y:S01]  /*8720*/  IMAD R12, R49, R50, R12 ;  /* 0x00000032310c7224 */ /* 0x000fe200078e020c */
[----:B------:R-:W-:Y:S01]  /*8730*/  SHF.R.S32.HI R49, RZ, 0x18, R77 ;  /* 0x00000018ff317819 */ /* 0x000fe2000001144d */
[----:B------:R-:W-:Y:S01]  /*8740*/  IMAD R14, R47, R14, RZ ;  /* 0x0000000e2f0e7224 */ /* 0x000fe200078e02ff */
[----:B------:R-:W-:Y:S01]  /*8750*/  I2IP.S8.S32.SAT R113, R11, R10, RZ ;  /* 0x0000000a0b717239 */ /* 0x000fe200000014ff */
[----:B------:R-:W-:Y:S01]  /*8760*/  IMAD R15, R47, R15, RZ ;  /* 0x0000000f2f0f7224 */ /* 0x000fe200078e02ff */
[----:B------:R-:W-:Y:S01]  /*8770*/  PRMT R64, R63, 0x8880, RZ ;  /* 0x000088803f407816 */ /* 0x000fe200000000ff */
[----:B------:R-:W-:Y:S01]  /*8780*/  IMAD R13, R51, R50, R13 ;  /* 0x00000032330d7224 */ /* 0x000fe200078e020d */
[----:B------:R-:W-:Y:S01]  /*8790*/  MOV R51, R76 ;  /* 0x0000004c00337202 */ /* 0x000fe20000000f00 */
[----:B------:R-:W-:Y:S01]  /*87a0*/  IMAD R16, R47, R16, RZ ;  /* 0x000000102f107224 */ /* 0x000fe200078e02ff */
[----:B------:R-:W-:Y:S01]  /*87b0*/  I2IP.S8.S32.SAT R113, R9, R8, R113 ;  /* 0x0000000809717239 */ /* 0x000fe20000001471 */
[-C--:B------:R-:W-:Y:S01]  /*87c0*/  IMAD R14, R49, R50.reuse, R14 ;  /* 0x00000032310e7224 */ /* 0x080fe200078e020e */
[----:B------:R-:W-:Y:S01]  /*87d0*/  SHF.R.S32.HI R59, RZ, 0x18, R62 ;  /* 0x00000018ff3b7819 */ /* 0x000fe2000001143e */
[----:B------:R-:W-:Y:S01]  /*87e0*/  IMAD R17, R47, R17, RZ ;  /* 0x000000112f117224 */ /* 0x000fe200078e02ff */
[----:B------:R-:W-:Y:S01]  /*87f0*/  SHF.L.U32 R71, R60, 0x8, RZ ;  /* 0x000000083c477819 */ /* 0x000fe200000006ff */
[----:B------:R-:W-:Y:S01]  /*8800*/  IMAD R15, R55, R50, R15 ;  /* 0x00000032370f7224 */ /* 0x000fe200078e020f */
[----:B------:R-:W-:Y:S01]  /*8810*/  SHF.R.S32.HI R60, RZ, 0x18, R63 ;  /* 0x00000018ff3c7819 */ /* 0x000fe2000001143f */
[----:B------:R-:W-:Y:S01]  /*8820*/  IMAD R18, R47, R18, RZ ;  /* 0x000000122f127224 */ /* 0x000fe200078e02ff */
[----:B------:R-:W-:Y:S01]  /*8830*/  SHF.L.U32 R65, R62, 0x8, RZ ;  /* 0x000000083e417819 */ /* 0x000fe200000006ff */
[----:B------:R-:W-:Y:S01]  /*8840*/  IMAD R16, R51, R50, R16 ;  /* 0x0000003233107224 */ /* 0x000fe200078e0210 */
[----:B------:R-:W-:Y:S01]  /*8850*/  I2IP.S8.S32.SAT R114, R15, R14, RZ ;  /* 0x0000000e0f727239 */ /* 0x000fe200000014ff */
[----:B------:R-:W-:Y:S01]  /*8860*/  IMAD R19, R47, R19, RZ ;  /* 0x000000132f137224 */ /* 0x000fe200078e02ff */
[----:B------:R-:W-:Y:S01]  /*8870*/  SHF.R.S32.HI R51, RZ, 0x18, R72 ;  /* 0x00000018ff337819 */ /* 0x000fe20000011448 */
[----:B------:R-:W-:Y:S01]  /*8880*/  IMAD R17, R52, R50, R17 ;  /* 0x0000003234117224 */ /* 0x000fe200078e0211 */
[----:B------:R-:W-:Y:S01]  /*8890*/  I2IP.S8.S32.SAT R114, R13, R12, R114 ;  /* 0x0000000c0d727239 */ /* 0x000fe20000001472 */
[----:B------:R-:W-:Y:S01]  /*88a0*/  IMAD R0, R47, R20, RZ ;  /* 0x000000142f007224 */ /* 0x000fe200078e02ff */
[----:B------:R-:W-:Y:S01]  /*88b0*/  SHF.R.S32.HI R52, RZ, 0x18, R71 ;  /* 0x00000018ff347819 */ /* 0x000fe20000011447 */
[-C--:B------:R-:W-:Y:S01]  /*88c0*/  IMAD R18, R53, R50.reuse, R18 ;  /* 0x0000003235127224 */ /* 0x080fe200078e0212 */
[----:B------:R-:W-:Y:S01]  /*88d0*/  SHF.R.S32.HI R53, RZ, 0x18, R68 ;  /* 0x00000018ff357819 */ /* 0x000fe20000011444 */
[----:B------:R-:W-:Y:S01]  /*88e0*/  IMAD.MOV.U32 R49, RZ, RZ, R73 ;  /* 0x000000ffff317224 */ /* 0x000fe200078e0049 */
[----:B------:R-:W-:Y:S01]  /*88f0*/  SHF.L.U32 R62, R63, 0x10, RZ ;  /* 0x000000103f3e7819 */ /* 0x000fe200000006ff */
[C---:B------:R-:W-:Y:S01]  /*8900*/  IMAD R2, R47.reuse, R21, RZ ;  /* 0x000000152f027224 */ /* 0x040fe200078e02ff */
[----:B------:R-:W-:Y:S01]  /*8910*/  IADD3 R44, PT, PT, R44, 0x1, RZ ;  /* 0x000000012c2c7810 */ /* 0x000fe20007ffe0ff */
[----:B------:R-:W-:Y:S02]  /*8920*/  IMAD R19, R56, R50, R19 ;  /* 0x0000003238137224 */ /* 0x000fe400078e0213 */
[----:B------:R-:W-:Y:S02]  /*8930*/  IMAD R3, R47, R22, RZ ;  /* 0x000000162f037224 */ /* 0x000fe400078e02ff */
[----:B------:R-:W-:Y:S01]  /*8940*/  IMAD R0, R49, R50, R0 ;  /* 0x0000003231007224 */ /* 0x000fe200078e0200 */
[----:B------:R-:W-:Y:S01]  /*8950*/  I2IP.S8.S32.SAT R115, R19, R18, RZ ;  /* 0x0000001213737239 */ /* 0x000fe200000014ff */
[----:B------:R-:W-:Y:S01]  /*8960*/  IMAD R23, R47, R23, RZ ;  /* 0x000000172f177224 */ /* 0x000fe200078e02ff */
[----:B------:R-:W-:Y:S01]  /*8970*/  MOV R49, R70 ;  /* 0x0000004600317202 */ /* 0x000fe20000000f00 */
[----:B------:R-:W-:Y:S01]  /*8980*/  IMAD R2, R51, R50, R2 ;  /* 0x0000003233027224 */ /* 0x000fe200078e0202 */
[----:B------:R-:W-:Y:S01]  /*8990*/  I2IP.S8.S32.SAT R115, R17, R16, R115 ;  /* 0x0000001011737239 */ /* 0x000fe20000001473 */
[C---:B------:R-:W-:Y:S01]  /*89a0*/  IMAD R20, R47.reuse, R24, RZ ;  /* 0x000000182f147224 */ /* 0x040fe200078e02ff */
[----:B------:R-:W-:Y:S01]  /*89b0*/  SHF.R.S32.HI R51, RZ, 0x18, R69 ;  /* 0x00000018ff337819 */ /* 0x000fe20000011445 */
[-C--:B------:R-:W-:Y:S01]  /*89c0*/  IMAD R3, R52, R50.reuse, R3 ;  /* 0x0000003234037224 */ /* 0x080fe200078e0203 */
[----:B------:R-:W-:Y:S01]  /*89d0*/  SHF.R.S32.HI R52, RZ, 0x18, R62 ;  /* 0x00000018ff347819 */ /* 0x000fe2000001143e */
[----:B------:R-:W-:Y:S01]  /*89e0*/  IMAD R21, R47, R25, RZ ;  /* 0x000000192f157224 */ /* 0x000fe200078e02ff */
[----:B------:R1:W-:Y:S01]  /*89f0*/  STS.128 [R95+UR49+0x5200], R112 ;  /* 0x005200705f007988 */ /* 0x0003e20008000c31 */
[----:B------:R-:W-:Y:S02]  /*8a00*/  IMAD R23, R57, R50, R23 ;  /* 0x0000003239177224 */ /* 0x000fe400078e0217 */
[----:B------:R-:W-:Y:S02]  /*8a10*/  IMAD R22, R47, R26, RZ ;  /* 0x0000001a2f167224 */ /* 0x000fe400078e02ff */
[-C--:B------:R-:W-:Y:S01]  /*8a20*/  IMAD R20, R49, R50.reuse, R20 ;  /* 0x0000003231147224 */ /* 0x080fe200078e0214 */
[----:B------:R-:W-:Y:S01]  /*8a30*/  I2IP.S8.S32.SAT R111, R23, R3, RZ ;  /* 0x00000003176f7239 */ /* 0x000fe200000014ff */
[----:B------:R-:W-:Y:S01]  /*8a40*/  IMAD R27, R47, R27, RZ ;  /* 0x0000001b2f1b7224 */ /* 0x000fe200078e02ff */
[----:B------:R-:W-:Y:S01]  /*8a50*/  MOV R49, R67 ;  /* 0x0000004300317202 */ /* 0x000fe20000000f00 */
[----:B------:R-:W-:Y:S01]  /*8a60*/  IMAD R21, R51, R50, R21 ;  /* 0x0000003233157224 */ /* 0x000fe200078e0215 */
[----:B------:R-:W-:Y:S01]  /*8a70*/  I2IP.S8.S32.SAT R116, R2, R0, R111 ;  /* 0x0000000002747239 */ /* 0x000fe2000000146f */
[----:B------:R-:W-:Y:S01]  /*8a80*/  IMAD R24, R47, R28, RZ ;  /* 0x0000001c2f187224 */ /* 0x000fe200078e02ff */
[----:B------:R-:W-:Y:S01]  /*8a90*/  SHF.R.S32.HI R51, RZ, 0x18, R66 ;  /* 0x00000018ff337819 */ /* 0x000fe20000011442 */
[-C--:B------:R-:W-:Y:S02]  /*8aa0*/  IMAD R22, R53, R50.reuse, R22 ;  /* 0x0000003235167224 */ /* 0x080fe400078e0216 */
[-C--:B------:R-:W-:Y:S02]  /*8ab0*/  IMAD R27, R58, R50.reuse, R27 ;  /* 0x000000323a1b7224 */ /* 0x080fe400078e021b */
[----:B------:R-:W-:Y:S02]  /*8ac0*/  IMAD R25, R47, R29, RZ ;  /* 0x0000001d2f197224 */ /* 0x000fe400078e02ff */
[----:B------:R-:W-:Y:S01]  /*8ad0*/  IMAD R24, R49, R50, R24 ;  /* 0x0000003231187224 */ /* 0x000fe200078e0218 */
[----:B------:R-:W-:Y:S01]  /*8ae0*/  SHF.R.S32.HI R49, RZ, 0x18, R65 ;  /* 0x00000018ff317819 */ /* 0x000fe20000011441 */
[----:B------:R-:W-:Y:S01]  /*8af0*/  IMAD R26, R47, R30, RZ ;  /* 0x0000001e2f1a7224 */ /* 0x000fe200078e02ff */
[----:B------:R-:W-:Y:S01]  /*8b00*/  I2IP.S8.S32.SAT R117, R27, R22, RZ ;  /* 0x000000161b757239 */ /* 0x000fe200000014ff */
[----:B------:R-:W-:Y:S02]  /*8b10*/  IMAD.SHL.U32 R61, R63, 0x100, RZ ;  /* 0x000001003f3d7824 */ /* 0x000fe400078e00ff */
[----:B------:R-:W-:Y:S01]  /*8b20*/  IMAD R31, R47, R31, RZ ;  /* 0x0000001f2f1f7224 */ /* 0x000fe200078e02ff */
[----:B------:R-:W-:Y:S01]  /*8b30*/  I2IP.S8.S32.SAT R117, R21, R20, R117 ;  /* 0x0000001415757239 */ /* 0x000fe20000001475 */
[----:B------:R-:W-:Y:S01]  /*8b40*/  IMAD R25, R51, R50, R25 ;  /* 0x0000003233197224 */ /* 0x000fe200078e0219 */
[----:B------:R-:W-:Y:S01]  /*8b50*/  MOV R51, R64 ;  /* 0x0000004000337202 */ /* 0x000fe20000000f00 */
[----:B------:R-:W-:Y:S01]  /*8b60*/  IMAD R28, R47, R32, RZ ;  /* 0x000000202f1c7224 */ /* 0x000fe200078e02ff */
[----:B------:R-:W-:Y:S01]  /*8b70*/  SHF.R.S32.HI R53, RZ, 0x18, R61 ;  /* 0x00000018ff357819 */ /* 0x000fe2000001143d */
[-C--:B------:R-:W-:Y:S02]  /*8b80*/  IMAD R26, R49, R50.reuse, R26 ;  /* 0x00000032311a7224 */ /* 0x080fe400078e021a */
[----:B------:R-:W-:Y:S02]  /*8b90*/  IMAD R29, R47, R33, RZ ;  /* 0x000000212f1d7224 */ /* 0x000fe400078e02ff */
[-C--:B------:R-:W-:Y:S02]  /*8ba0*/  IMAD R31, R59, R50.reuse, R31 ;  /* 0x000000323b1f7224 */ /* 0x080fe400078e021f */
[----:B------:R-:W-:Y:S02]  /*8bb0*/  IMAD R28, R51, R50, R28 ;  /* 0x00000032331c7224 */ /* 0x000fe400078e021c */
[----:B------:R-:W-:Y:S01]  /*8bc0*/  IMAD R30, R47, R34, RZ ;  /* 0x000000222f1e7224 */ /* 0x000fe200078e02ff */
[----:B------:R-:W-:Y:S01]  /*8bd0*/  I2IP.S8.S32.SAT R108, R31, R26, RZ ;  /* 0x0000001a1f6c7239 */ /* 0x000fe200000014ff */
[----:B------:R-:W-:Y:S02]  /*8be0*/  IMAD R29, R52, R50, R29 ;  /* 0x00000032341d7224 */ /* 0x000fe400078e021d */
[----:B------:R-:W-:Y:S01]  /*8bf0*/  IMAD R35, R47, R35, RZ ;  /* 0x000000232f237224 */ /* 0x000fe200078e02ff */
[----:B------:R-:W-:Y:S01]  /*8c00*/  I2IP.S8.S32.SAT R118, R25, R24, R108 ;  /* 0x0000001819767239 */ /* 0x000fe2000000146c */
[-C--:B------:R-:W-:Y:S02]  /*8c10*/  IMAD R30, R53, R50.reuse, R30 ;  /* 0x00000032351e7224 */ /* 0x080fe400078e021e */
        /* <DEDUP_REMOVED lines=21> */
.L_x_122:
[----:B------:R-:W-:Y:S05]  /*8d70*/  BSYNC.RECONVERGENT B0 ;  /* 0x0000000000007941 */ /* 0x000fea0003800200 */
.L_x_121:
[----:B------:R-:W-:Y:S01]  /*8d80*/  BAR.SYNC.DEFER_BLOCKING 0x1, 0x80 ;  /* 0x0042000000007b1d */ /* 0x000fe20000010000 */
[----:B------:R-:W-:Y:S01]  /*8d90*/  ISETP.NE.AND P2, PT, R106, RZ, PT ;  /* 0x000000ff6a00720c */ /* 0x000fe20003f45270 */
[----:B------:R-:W-:Y:S01]  /*8da0*/  IMAD.IADD R20, R43, 0x1, R83 ;  /* 0x000000012b147824 */ /* 0x000fe200078e0253 */
[----:B------:R-:W-:Y:S01]  /*8db0*/  ISETP.NE.AND P0, PT, R107, 0x2, PT ;  /* 0x000000026b00780c */ /* 0x000fe20003f05270 */
[----:B------:R-:W-:Y:S01]  /*8dc0*/  IMAD.IADD R21, R45, 0x1, R90 ;  /* 0x000000012d157824 */ /* 0x000fe200078e025a */
[----:B------:R-:W-:Y:S02]  /*8dd0*/  ISETP.NE.AND P1, PT, R44, 0x4, PT ;  /* 0x000000042c00780c */ /* 0x000fe40003f25270 */
[----:B------:R-:W-:Y:S02]  /*8de0*/  SEL R0, RZ, 0x1, P0 ;  /* 0x00000001ff007807 */ /* 0x000fe40000000000 */
[----:B------:R-:W-:Y:S02]  /*8df0*/  SEL R3, RZ, 0x1, P1 ;  /* 0x00000001ff037807 */ /* 0x000fe40000800000 */
[----:B------:R-:W-:Y:S02]  /*8e00*/  LOP3.LUT R101, R101, R0, RZ, 0x3c, !PT ;  /* 0x0000000065657212 */ /* 0x000fe400078e3cff */
[----:B------:R-:W-:Y:S02]  /*8e10*/  LOP3.LUT R102, R102, R3, RZ, 0x3c, !PT ;  /* 0x0000000366667212 */ /* 0x000fe400078e3cff */
[----:B------:R-:W-:Y:S02]  /*8e20*/  @P2 R2UR UR36, R98 ;  /* 0x00000000622422ca */ /* 0x000fe400000e0000 */
[----:B------:R-:W-:Y:S02]  /*8e30*/  SEL R107, R107, RZ, P0 ;  /* 0x000000ff6b6b7207 */ /* 0x000fe40000000000 */
[----:B------:R-:W-:Y:S01]  /*8e40*/  SEL R44, R44, RZ, P1 ;  /* 0x000000ff2c2c7207 */ /* 0x000fe20000800000 */
[----:B------:R-:W-:Y:S10]  /*8e50*/  @P2 BRA `(.L_x_123) ;  /* 0xffffffbc00282947 */ /* 0x000ff4000383ffff */
[----:B------:R-:W-:Y:S05]  /*8e60*/  EXIT ;  /* 0x000000000000794d */ /* 0x000fea0003800000 */
.L_x_19:
[----:B--2---:R2:W1:Y:S02]  /*8e70*/  SYNCS.PHASECHK.TRANS64.TRYWAIT P0, [R3+URZ+0xf0], R2 ;  /* 0x0000f002030075a7 */ /* 0x00446400080011ff */
[----:B-1----:R-:W-:Y:S05]  /*8e80*/  @!P0 NANOSLEEP.SYNCS 0x989680 ;  /* 0x009896800000895d */ /* 0x002fea0003900000 */
[----:B------:R-:W1:Y:S02]  /*8e90*/  @!P0 SYNCS.PHASECHK.TRANS64 P0, [R3+URZ+0xf0], R2 ;  /* 0x0000f002030085a7 */ /* 0x000e6400080010ff */
[----:B-1----:R-:W-:Y:S05]  /*8ea0*/  @!P0 BRA `(.L_x_19) ;  /* 0xfffffffc00f08947 */ /* 0x002fea000383ffff */
[----:B------:R-:W-:Y:S05]  /*8eb0*/  BRA `(.L_x_124) ;  /* 0xffffff8400c07947 */ /* 0x000fea000383ffff */
.L_x_22:
[----:B-1----:R-:W-:-:S07]  /*8ec0*/  MOV R2, UR33 ;  /* 0x0000002100027c02 */ /* 0x002fce0008000f00 */
.L_x_125:
[----:B-1----:R1:W2:Y:S02]  /*8ed0*/  SYNCS.PHASECHK.TRANS64.TRYWAIT P0, [R2+URZ+0x18], R5 ;  /* 0x00001805020075a7 */ /* 0x0022a400080011ff */
[----:B--2---:R-:W-:Y:S05]  /*8ee0*/  @!P0 NANOSLEEP.SYNCS 0x989680 ;  /* 0x009896800000895d */ /* 0x004fea0003900000 */
[----:B------:R-:W2:Y:S02]  /*8ef0*/  @!P0 SYNCS.PHASECHK.TRANS64 P0, [R2+URZ+0x18], R5 ;  /* 0x00001805020085a7 */ /* 0x000ea400080010ff */
[----:B--2---:R-:W-:Y:S05]  /*8f00*/  @!P0 BRA `(.L_x_125) ;  /* 0xfffffffc00f08947 */ /* 0x004fea000383ffff */
[----:B------:R-:W-:Y:S05]  /*8f10*/  BRA `(.L_x_21) ;  /* 0xffffff8800107947 */ /* 0x000fea000383ffff */
.L_x_28:
[----:B-1----:R-:W-:-:S07]  /*8f20*/  MOV R2, UR17 ;  /* 0x0000001100027c02 */ /* 0x002fce0008000f00 */
.L_x_126:
[----:B-1----:R1:W2:Y:S02]  /*8f30*/  SYNCS.PHASECHK.TRANS64.TRYWAIT P0, [R2+URZ+0x18], R5 ;  /* 0x00001805020075a7 */ /* 0x0022a400080011ff */
[----:B--2---:R-:W-:Y:S05]  /*8f40*/  @!P0 NANOSLEEP.SYNCS 0x989680 ;  /* 0x009896800000895d */ /* 0x004fea0003900000 */
[----:B------:R-:W2:Y:S02]  /*8f50*/  @!P0 SYNCS.PHASECHK.TRANS64 P0, [R2+URZ+0x18], R5 ;  /* 0x00001805020085a7 */ /* 0x000ea400080010ff */
[----:B--2---:R-:W-:Y:S05]  /*8f60*/  @!P0 BRA `(.L_x_126) ;  /* 0xfffffffc00f08947 */ /* 0x004fea000383ffff */
[----:B------:R-:W-:Y:S05]  /*8f70*/  BRA `(.L_x_27) ;  /* 0xffffff8800b87947 */ /* 0x000fea000383ffff */
.L_x_32:
[----:B-1----:R1:W2:Y:S02]  /*8f80*/  SYNCS.PHASECHK.TRANS64.TRYWAIT P0, [R2+URZ+0x80], R3 ;  /* 0x00008003020075a7 */ /* 0x0022a400080011ff */
[----:B--2---:R-:W-:Y:S05]  /*8f90*/  @!P0 NANOSLEEP.SYNCS 0x989680 ;  /* 0x009896800000895d */ /* 0x004fea0003900000 */
[----:B------:R-:W2:Y:S02]  /*8fa0*/  @!P0 SYNCS.PHASECHK.TRANS64 P0, [R2+URZ+0x80], R3 ;  /* 0x00008003020085a7 */ /* 0x000ea400080010ff */
[----:B--2---:R-:W-:Y:S05]  /*8fb0*/  @!P0 BRA `(.L_x_32) ;  /* 0xfffffffc00f08947 */ /* 0x004fea000383ffff */
[----:B------:R-:W-:Y:S05]  /*8fc0*/  BRA `(.L_x_127) ;  /* 0xffffff8c00487947 */ /* 0x000fea000383ffff */
.L_x_36:
[----:B----4-:R-:W-:-:S07]  /*8fd0*/  MOV R0, UR5 ;  /* 0x0000000500007c02 */ /* 0x010fce0008000f00 */
.L_x_128:
[----:B-1----:R1:W2:Y:S02]  /*8fe0*/  SYNCS.PHASECHK.TRANS64.TRYWAIT P0, [R0+URZ], R3 ;  /* 0x00000003000075a7 */ /* 0x0022a400080011ff */
[----:B--2---:R-:W-:Y:S05]  /*8ff0*/  @!P0 NANOSLEEP.SYNCS 0x989680 ;  /* 0x009896800000895d */ /* 0x004fea0003900000 */
[----:B------:R-:W2:Y:S02]  /*9000*/  @!P0 SYNCS.PHASECHK.TRANS64 P0, [R0+URZ], R3 ;  /* 0x00000003000085a7 */ /* 0x000ea400080010ff */
[----:B--2---:R-:W-:Y:S05]  /*9010*/  @!P0 BRA `(.L_x_128) ;  /* 0xfffffffc00f08947 */ /* 0x004fea000383ffff */
[----:B------:R-:W-:Y:S05]  /*9020*/  BRA `(.L_x_129) ;  /* 0xffffff9000b87947 */ /* 0x000fea000383ffff */
.L_x_37:
[----:B----4-:R-:W-:-:S07]  /*9030*/  MOV R0, UR5 ;  /* 0x0000000500007c02 */ /* 0x010fce0008000f00 */
.L_x_130:
[----:B-1----:R1:W2:Y:S02]  /*9040*/  SYNCS.PHASECHK.TRANS64.TRYWAIT P0, [R0+URZ], R3 ;  /* 0x00000003000075a7 */ /* 0x0022a400080011ff */
[----:B--2---:R-:W-:Y:S05]  /*9050*/  @!P0 NANOSLEEP.SYNCS 0x989680 ;  /* 0x009896800000895d */ /* 0x004fea0003900000 */
[----:B------:R-:W2:Y:S02]  /*9060*/  @!P0 SYNCS.PHASECHK.TRANS64 P0, [R0+URZ], R3 ;  /* 0x00000003000085a7 */ /* 0x000ea400080010ff */
[----:B--2---:R-:W-:Y:S05]  /*9070*/  @!P0 BRA `(.L_x_130) ;  /* 0xfffffffc00f08947 */ /* 0x004fea000383ffff */
[----:B------:R-:W-:Y:S05]  /*9080*/  BRA `(.L_x_131) ;  /* 0xffffff9000c47947 */ /* 0x000fea000383ffff */
.L_x_40:
[----:B-1----:R1:W2:Y:S02]  /*9090*/  SYNCS.PHASECHK.TRANS64.TRYWAIT P0, [R0+URZ+0xe0], R5 ;  /* 0x0000e005000075a7 */ /* 0x0022a400080011ff */
[----:B--2---:R-:W-:Y:S05]  /*90a0*/  @!P0 NANOSLEEP.SYNCS 0x989680 ;  /* 0x009896800000895d */ /* 0x004fea0003900000 */
[----:B------:R-:W2:Y:S02]  /*90b0*/  @!P0 SYNCS.PHASECHK.TRANS64 P0, [R0+URZ+0xe0], R5 ;  /* 0x0000e005000085a7 */ /* 0x000ea400080010ff */
[----:B--2---:R-:W-:Y:S05]  /*90c0*/  @!P0 BRA `(.L_x_40) ;  /* 0xfffffffc00f08947 */ /* 0x004fea000383ffff */
[----:B------:R-:W-:Y:S05]  /*90d0*/  BRA `(.L_x_132) ;  /* 0xffffff9400207947 */ /* 0x000fea000383ffff */
.L_x_41:
[----:B------:R-:W-:-:S07]  /*90e0*/  MOV R0, UR5 ;  /* 0x0000000500007c02 */ /* 0x000fce0008000f00 */
.L_x_133:
[----:B-1----:R1:W2:Y:S02]  /*90f0*/  SYNCS.PHASECHK.TRANS64.TRYWAIT P0, [R0+URZ+0x90], R5 ;  /* 0x00009005000075a7 */ /* 0x0022a400080011ff */
[----:B--2---:R-:W-:Y:S05]  /*9100*/  @!P0 NANOSLEEP.SYNCS 0x989680 ;  /* 0x009896800000895d */ /* 0x004fea0003900000 */
[----:B------:R-:W2:Y:S02]  /*9110*/  @!P0 SYNCS.PHASECHK.TRANS64 P0, [R0+URZ+0x90], R5 ;  /* 0x00009005000085a7 */ /* 0x000ea400080010ff */
[----:B--2---:R-:W-:Y:S05]  /*9120*/  @!P0 BRA `(.L_x_133) ;  /* 0xfffffffc00f08947 */ /* 0x004fea000383ffff */
[----:B------:R-:W-:Y:S05]  /*9130*/  BRA `(.L_x_134) ;  /* 0xffffff9400307947 */ /* 0x000fea000383ffff */
.L_x_42:
[----:B-1----:R1:W2:Y:S02]  /*9140*/  SYNCS.PHASECHK.TRANS64.TRYWAIT P1, [R0+URZ+0x80], R5 ;  /* 0x00008005000075a7 */ /* 0x0022a400080211ff */
[----:B--2---:R-:W-:Y:S05]  /*9150*/  @!P1 NANOSLEEP.SYNCS 0x989680 ;  /* 0x009896800000995d */ /* 0x004fea0003900000 */
[----:B------:R-:W2:Y:S02]  /*9160*/  @!P1 SYNCS.PHASECHK.TRANS64 P1, [R0+URZ+0x80], R5 ;  /* 0x00008005000095a7 */ /* 0x000ea400080210ff */
[----:B--2---:R-:W-:Y:S05]  /*9170*/  @!P1 BRA `(.L_x_42) ;  /* 0xfffffffc00f09947 */ /* 0x004fea000383ffff */
[----:B------:R-:W-:Y:S05]  /*9180*/  BRA `(.L_x_135) ;  /* 0xffffff9400607947 */ /* 0x000fea000383ffff */
.L_x_45:
[----:B------:R-:W-:-:S07]  /*9190*/  MOV R0, UR5 ;  /* 0x0000000500007c02 */ /* 0x000fce0008000f00 */
.L_x_136:
[----:B-1----:R1:W2:Y:S02]  /*91a0*/  SYNCS.PHASECHK.TRANS64.TRYWAIT P0, [R0+URZ+0x90], R3 ;  /* 0x00009003000075a7 */ /* 0x0022a400080011ff */
[----:B--2---:R-:W-:Y:S05]  /*91b0*/  @!P0 NANOSLEEP.SYNCS 0x989680 ;  /* 0x009896800000895d */ /* 0x004fea0003900000 */
[----:B------:R-:W2:Y:S02]  /*91c0*/  @!P0 SYNCS.PHASECHK.TRANS64 P0, [R0+URZ+0x90], R3 ;  /* 0x00009003000085a7 */ /* 0x000ea400080010ff */
[----:B--2---:R-:W-:Y:S05]  /*91d0*/  @!P0 BRA `(.L_x_136) ;  /* 0xfffffffc00f08947 */ /* 0x004fea000383ffff */
[----:B------:R-:W-:Y:S05]  /*91e0*/  BRA `(.L_x_44) ;  /* 0xffffff9400b47947 */ /* 0x000fea000383ffff */
.L_x_52:
[----:B-1----:R1:W2:Y:S02]  /*91f0*/  SYNCS.PHASECHK.TRANS64.TRYWAIT P1, [R0+URZ+0x80], R5 ;  /* 0x00008005000075a7 */ /* 0x0022a400080211ff */
[----:B--2---:R-:W-:Y:S05]  /*9200*/  @!P1 NANOSLEEP.SYNCS 0x989680 ;  /* 0x009896800000995d */ /* 0x004fea0003900000 */
[----:B------:R-:W2:Y:S02]  /*9210*/  @!P1 SYNCS.PHASECHK.TRANS64 P1, [R0+URZ+0x80], R5 ;  /* 0x00008005000095a7 */ /* 0x000ea400080210ff */
[----:B--2---:R-:W-:Y:S05]  /*9220*/  @!P1 BRA `(.L_x_52) ;  /* 0xfffffffc00f09947 */ /* 0x004fea000383ffff */
[----:B------:R-:W-:Y:S05]  /*9230*/  BRA `(.L_x_137) ;  /* 0xffffff9c000c7947 */ /* 0x000fea000383ffff */
.L_x_53:
[----:B------:R-:W-:-:S07]  /*9240*/  MOV R3, UR9 ;  /* 0x0000000900037c02 */ /* 0x000fce0008000f00 */
.L_x_138:
[----:B-1----:R1:W2:Y:S02]  /*9250*/  SYNCS.PHASECHK.TRANS64.TRYWAIT P0, [R3+URZ+0xc0], R0 ;  /* 0x0000c000030075a7 */ /* 0x0022a400080011ff */
[----:B--2---:R-:W-:Y:S05]  /*9260*/  @!P0 NANOSLEEP.SYNCS 0x989680 ;  /* 0x009896800000895d */ /* 0x004fea0003900000 */
[----:B------:R-:W2:Y:S02]  /*9270*/  @!P0 SYNCS.PHASECHK.TRANS64 P0, [R3+URZ+0xc0], R0 ;  /* 0x0000c000030085a7 */ /* 0x000ea400080010ff */
[----:B--2---:R-:W-:Y:S05]  /*9280*/  @!P0 BRA `(.L_x_138) ;  /* 0xfffffffc00f08947 */ /* 0x004fea000383ffff */
[----:B------:R-:W-:Y:S05]  /*9290*/  BRA `(.L_x_139) ;  /* 0xffffff9c00407947 */ /* 0x000fea000383ffff */
.L_x_56:
[----:B------:R-:W-:Y:S07]  /*92a0*/  MOV R0, UR7 ;  /* 0x0000000700007c02 */ /* 0x000fee0008000f00 */
.L_x_140:
[----:B-1----:R1:W2:Y:S02]  /*92b0*/  SYNCS.PHASECHK.TRANS64.TRYWAIT P0, [R0+URZ], R3 ;  /* 0x00000003000075a7 */ /* 0x0022a400080011ff */
[----:B--2---:R-:W-:Y:S05]  /*92c0*/  @!P0 NANOSLEEP.SYNCS 0x989680 ;  /* 0x009896800000895d */ /* 0x004fea0003900000 */
[----:B------:R-:W2:Y:S02]  /*92d0*/  @!P0 SYNCS.PHASECHK.TRANS64 P0, [R0+URZ], R3 ;  /* 0x00000003000085a7 */ /* 0x000ea400080010ff */
[----:B--2---:R-:W-:Y:S05]  /*92e0*/  @!P0 BRA `(.L_x_140) ;  /* 0xfffffffc00f08947 */ /* 0x004fea000383ffff */
[----:B------:R-:W-:Y:S05]  /*92f0*/  BRA `(.L_x_55) ;  /* 0xffffff9c00787947 */ /* 0x000fea000383ffff */
.L_x_59:
[----:B------:R-:W-:-:S07]  /*9300*/  MOV R0, UR5 ;  /* 0x0000000500007c02 */ /* 0x000fce0008000f00 */
.L_x_141:
[----:B--2---:R2:W3:Y:S02]  /*9310*/  SYNCS.PHASECHK.TRANS64.TRYWAIT P0, [R0+URZ], R3 ;  /* 0x00000003000075a7 */ /* 0x0044e400080011ff */
[----:B---3--:R-:W-:Y:S05]  /*9320*/  @!P0 NANOSLEEP.SYNCS 0x989680 ;  /* 0x009896800000895d */ /* 0x008fea0003900000 */
[----:B------:R-:W3:Y:S02]  /*9330*/  @!P0 SYNCS.PHASECHK.TRANS64 P0, [R0+URZ], R3 ;  /* 0x00000003000085a7 */ /* 0x000ee400080010ff */
[----:B---3--:R-:W-:Y:S05]  /*9340*/  @!P0 BRA `(.L_x_141) ;  /* 0xfffffffc00f08947 */ /* 0x008fea000383ffff */
[----:B------:R-:W-:Y:S05]  /*9350*/  BRA `(.L_x_142) ;  /* 0xffffffa000187947 */ /* 0x000fea000383ffff */
.L_x_60:
[----:B------:R-:W-:-:S07]  /*9360*/  MOV R0, UR5 ;  /* 0x0000000500007c02 */ /* 0x000fce0008000f00 */
.L_x_143:
[----:B--2---:R2:W3:Y:S02]  /*9370*/  SYNCS.PHASECHK.TRANS64.TRYWAIT P0, [R0+URZ], R3 ;  /* 0x00000003000075a7 */ /* 0x0044e400080011ff */
[----:B---3--:R-:W-:Y:S05]  /*9380*/  @!P0 NANOSLEEP.SYNCS 0x989680 ;  /* 0x009896800000895d */ /* 0x008fea0003900000 */
[----:B------:R-:W3:Y:S02]  /*9390*/  @!P0 SYNCS.PHASECHK.TRANS64 P0, [R0+URZ], R3 ;  /* 0x00000003000085a7 */ /* 0x000ee400080010ff */
[----:B---3--:R-:W-:Y:S05]  /*93a0*/  @!P0 BRA `(.L_x_143) ;  /* 0xfffffffc00f08947 */ /* 0x008fea000383ffff */
[----:B------:R-:W-:Y:S05]  /*93b0*/  BRA `(.L_x_144) ;  /* 0xffffffa000247947 */ /* 0x000fea000383ffff */
.L_x_61:
[----:B------:R-:W-:-:S07]  /*93c0*/  MOV R0, UR5 ;  /* 0x0000000500007c02 */ /* 0x000fce0008000f00 */
.L_x_145:
[----:B--2---:R2:W3:Y:S02]  /*93d0*/  SYNCS.PHASECHK.TRANS64.TRYWAIT P0, [R0+URZ], R3 ;  /* 0x00000003000075a7 */ /* 0x0044e400080011ff */
[----:B---3--:R-:W-:Y:S05]  /*93e0*/  @!P0 NANOSLEEP.SYNCS 0x989680 ;  /* 0x009896800000895d */ /* 0x008fea0003900000 */
[----:B------:R-:W3:Y:S02]  /*93f0*/  @!P0 SYNCS.PHASECHK.TRANS64 P0, [R0+URZ], R3 ;  /* 0x00000003000085a7 */ /* 0x000ee400080010ff */
[----:B---3--:R-:W-:Y:S05]  /*9400*/  @!P0 BRA `(.L_x_145) ;  /* 0xfffffffc00f08947 */ /* 0x008fea000383ffff */
[----:B------:R-:W-:Y:S05]  /*9410*/  BRA `(.L_x_146) ;  /* 0xffffffa000307947 */ /* 0x000fea000383ffff */
.L_x_62:
[----:B------:R-:W-:-:S07]  /*9420*/  MOV R0, UR7 ;  /* 0x0000000700007c02 */ /* 0x000fce0008000f00 */
.L_x_147:
[----:B--2---:R2:W3:Y:S02]  /*9430*/  SYNCS.PHASECHK.TRANS64.TRYWAIT P0, [R0+URZ], R3 ;  /* 0x00000003000075a7 */ /* 0x0044e400080011ff */
[----:B---3--:R-:W-:Y:S05]  /*9440*/  @!P0 NANOSLEEP.SYNCS 0x989680 ;  /* 0x009896800000895d */ /* 0x008fea0003900000 */
[----:B------:R-:W3:Y:S02]  /*9450*/  @!P0 SYNCS.PHASECHK.TRANS64 P0, [R0+URZ], R3 ;  /* 0x00000003000085a7 */ /* 0x000ee400080010ff */
[----:B---3--:R-:W-:Y:S05]  /*9460*/  @!P0 BRA `(.L_x_147) ;  /* 0xfffffffc00f08947 */ /* 0x008fea000383ffff */
[----:B------:R-:W-:Y:S05]  /*9470*/  BRA `(.L_x_148) ;  /* 0xffffffa0003c7947 */ /* 0x000fea000383ffff */
.L_x_67:
[----:B--2---:R2:W3:Y:S02]  /*9480*/  SYNCS.PHASECHK.TRANS64.TRYWAIT P0, [R0+URZ+0x80], R3 ;  /* 0x00008003000075a7 */ /* 0x0044e400080011ff */
[----:B---3--:R-:W-:Y:S05]  /*9490*/  @!P0 NANOSLEEP.SYNCS 0x989680 ;  /* 0x009896800000895d */ /* 0x008fea0003900000 */
[----:B------:R-:W3:Y:S02]  /*94a0*/  @!P0 SYNCS.PHASECHK.TRANS64 P0, [R0+URZ+0x80], R3 ;  /* 0x00008003000085a7 */ /* 0x000ee400080010ff */
[----:B---3--:R-:W-:Y:S05]  /*94b0*/  @!P0 BRA `(.L_x_67) ;  /* 0xfffffffc00f08947 */ /* 0x008fea000383ffff */
[----:B------:R-:W-:Y:S05]  /*94c0*/  BRA `(.L_x_149) ;  /* 0xffffffa400487947 */ /* 0x000fea000383ffff */
.L_x_70:
[----:B------:R-:W-:Y:S07]  /*94d0*/  MOV R0, UR7 ;  /* 0x0000000700007c02 */ /* 0x000fee0008000f00 */
.L_x_150:
[----:B--2---:R2:W3:Y:S02]  /*94e0*/  SYNCS.PHASECHK.TRANS64.TRYWAIT P0, [R0+URZ+0x78], R3 ;  /* 0x00007803000075a7 */ /* 0x0044e400080011ff */
[----:B---3--:R-:W-:Y:S05]  /*94f0*/  @!P0 NANOSLEEP.SYNCS 0x989680 ;  /* 0x009896800000895d */ /* 0x008fea0003900000 */
[----:B------:R-:W3:Y:S02]  /*9500*/  @!P0 SYNCS.PHASECHK.TRANS64 P0, [R0+URZ+0x78], R3 ;  /* 0x00007803000085a7 */ /* 0x000ee400080010ff */
[----:B---3--:R-:W-:Y:S05]  /*9510*/  @!P0 BRA `(.L_x_150) ;  /* 0xfffffffc00f08947 */ /* 0x008fea000383ffff */
[----:B------:R-:W-:Y:S05]  /*9520*/  BRA `(.L_x_69) ;  /* 0xffffffa800287947 */ /* 0x000fea000383ffff */
.L_x_73:
[----:B------:R-:W-:Y:S07]  /*9530*/  MOV R3, UR7 ;  /* 0x0000000700037c02 */ /* 0x000fee0008000f00 */
.L_x_151:
[----:B-1----:R1:W2:Y:S02]  /*9540*/  SYNCS.PHASECHK.TRANS64.TRYWAIT P0, [R3+URZ+0x50], R12 ;  /* 0x0000500c030075a7 */ /* 0x0022a400080011ff */
[----:B--2---:R-:W-:Y:S05]  /*9550*/  @!P0 NANOSLEEP.SYNCS 0x989680 ;  /* 0x009896800000895d */ /* 0x004fea0003900000 */
[----:B------:R-:W2:Y:S02]  /*9560*/  @!P0 SYNCS.PHASECHK.TRANS64 P0, [R3+URZ+0x50], R12 ;  /* 0x0000500c030085a7 */ /* 0x000ea400080010ff */
[----:B--2---:R-:W-:Y:S05]  /*9570*/  @!P0 BRA `(.L_x_151) ;  /* 0xfffffffc00f08947 */ /* 0x004fea000383ffff */
[----:B------:R-:W-:Y:S05]  /*9580*/  BRA `(.L_x_152) ;  /* 0xffffffa800a07947 */ /* 0x000fea000383ffff */
.L_x_74:
[----:B-1----:R-:W-:Y:S07]  /*9590*/  MOV R3, UR7 ;  /* 0x0000000700037c02 */ /* 0x002fee0008000f00 */
.L_x_153:
[----:B-1----:R1:W2:Y:S02]  /*95a0*/  SYNCS.PHASECHK.TRANS64.TRYWAIT P0, [R3+URZ+0x58], R12 ;  /* 0x0000580c030075a7 */ /* 0x0022a400080011ff */
[----:B--2---:R-:W-:Y:S05]  /*95b0*/  @!P0 NANOSLEEP.SYNCS 0x989680 ;  /* 0x009896800000895d */ /* 0x004fea0003900000 */
[----:B------:R-:W2:Y:S02]  /*95c0*/  @!P0 SYNCS.PHASECHK.TRANS64 P0, [R3+URZ+0x58], R12 ;  /* 0x0000580c030085a7 */ /* 0x000ea400080010ff */
[----:B--2---:R-:W-:Y:S05]  /*95d0*/  @!P0 BRA `(.L_x_153) ;  /* 0xfffffffc00f08947 */ /* 0x004fea000383ffff */
[----:B------:R-:W-:Y:S05]  /*95e0*/  BRA `(.L_x_154) ;  /* 0xffffffa800dc7947 */ /* 0x000fea000383ffff */
.L_x_75:
[----:B-1----:R-:W-:Y:S07]  /*95f0*/  MOV R3, UR7 ;  /* 0x0000000700037c02 */ /* 0x002fee0008000f00 */
.L_x_155:
[----:B-1----:R1:W2:Y:S02]  /*9600*/  SYNCS.PHASECHK.TRANS64.TRYWAIT P0, [R3+URZ+0x60], R12 ;  /* 0x0000600c030075a7 */ /* 0x0022a400080011ff */
[----:B--2---:R-:W-:Y:S05]  /*9610*/  @!P0 NANOSLEEP.SYNCS 0x989680 ;  /* 0x009896800000895d */ /* 0x004fea0003900000 */
[----:B------:R-:W2:Y:S02]  /*9620*/  @!P0 SYNCS.PHASECHK.TRANS64 P0, [R3+URZ+0x60], R12 ;  /* 0x0000600c030085a7 */ /* 0x000ea400080010ff */
[----:B--2---:R-:W-:Y:S05]  /*9630*/  @!P0 BRA `(.L_x_155) ;  /* 0xfffffffc00f08947 */ /* 0x004fea000383ffff */
[----:B------:R-:W-:Y:S05]  /*9640*/  BRA `(.L_x_156) ;  /* 0xffffffac00247947 */ /* 0x000fea000383ffff */
.L_x_76:
[----:B------:R-:W-:Y:S07]  /*9650*/  MOV R3, UR7 ;  /* 0x0000000700037c02 */ /* 0x000fee0008000f00 */
.L_x_157:
[----:B-1----:R1:W2:Y:S02]  /*9660*/  SYNCS.PHASECHK.TRANS64.TRYWAIT P0, [R3+URZ+0x68], R12 ;  /* 0x0000680c030075a7 */ /* 0x0022a400080011ff */
[----:B--2---:R-:W-:Y:S05]  /*9670*/  @!P0 NANOSLEEP.SYNCS 0x989680 ;  /* 0x009896800000895d */ /* 0x004fea0003900000 */
[----:B------:R-:W2:Y:S02]  /*9680*/  @!P0 SYNCS.PHASECHK.TRANS64 P0, [R3+URZ+0x68], R12 ;  /* 0x0000680c030085a7 */ /* 0x000ea400080010ff */
[----:B--2---:R-:W-:Y:S05]  /*9690*/  @!P0 BRA `(.L_x_157) ;  /* 0xfffffffc00f08947 */ /* 0x004fea000383ffff */
[----:B------:R-:W-:Y:S05]  /*96a0*/  BRA `(.L_x_158) ;  /* 0xffffffac00ac7947 */ /* 0x000fea000383ffff */
.L_x_78:
[----:B------:R-:W-:-:S07]  /*96b0*/  MOV R0, UR7 ;  /* 0x0000000700007c02 */ /* 0x000fce0008000f00 */
.L_x_159:
[----:B-1----:R1:W3:Y:S02]  /*96c0*/  SYNCS.PHASECHK.TRANS64.TRYWAIT P0, [R0+URZ+0x50], R3 ;  /* 0x00005003000075a7 */ /* 0x0022e400080011ff */
[----:B---3--:R-:W-:Y:S05]  /*96d0*/  @!P0 NANOSLEEP.SYNCS 0x989680 ;  /* 0x009896800000895d */ /* 0x008fea0003900000 */
[----:B------:R-:W3:Y:S02]  /*96e0*/  @!P0 SYNCS.PHASECHK.TRANS64 P0, [R0+URZ+0x50], R3 ;  /* 0x00005003000085a7 */ /* 0x000ee400080010ff */
[----:B---3--:R-:W-:Y:S05]  /*96f0*/  @!P0 BRA `(.L_x_159) ;  /* 0xfffffffc00f08947 */ /* 0x008fea000383ffff */
[----:B------:R-:W-:Y:S05]  /*9700*/  BRA `(.L_x_160) ;  /* 0xffffffb0001c7947 */ /* 0x000fea000383ffff */
.L_x_79:
[----:B-1----:R-:W-:-:S07]  /*9710*/  MOV R0, UR7 ;  /* 0x0000000700007c02 */ /* 0x002fce0008000f00 */
.L_x_161:
[----:B-1----:R1:W3:Y:S02]  /*9720*/  SYNCS.PHASECHK.TRANS64.TRYWAIT P0, [R0+URZ+0x58], R3 ;  /* 0x00005803000075a7 */ /* 0x0022e400080011ff */
[----:B---3--:R-:W-:Y:S05]  /*9730*/  @!P0 NANOSLEEP.SYNCS 0x989680 ;  /* 0x009896800000895d */ /* 0x008fea0003900000 */
[----:B------:R-:W3:Y:S02]  /*9740*/  @!P0 SYNCS.PHASECHK.TRANS64 P0, [R0+URZ+0x58], R3 ;  /* 0x00005803000085a7 */ /* 0x000ee400080010ff */
[----:B---3--:R-:W-:Y:S05]  /*9750*/  @!P0 BRA `(.L_x_161) ;  /* 0xfffffffc00f08947 */ /* 0x008fea000383ffff */
[----:B------:R-:W-:Y:S05]  /*9760*/  BRA `(.L_x_162) ;  /* 0xffffffb0000c7947 */ /* 0x000fea000383ffff */
.L_x_80:
[----:B-1----:R-:W-:-:S07]  /*9770*/  MOV R0, UR7 ;  /* 0x0000000700007c02 */ /* 0x002fce0008000f00 */
.L_x_163:
[----:B-1----:R1:W3:Y:S02]  /*9780*/  SYNCS.PHASECHK.TRANS64.TRYWAIT P0, [R0+URZ+0x60], R3 ;  /* 0x00006003000075a7 */ /* 0x0022e400080011ff */
[----:B---3--:R-:W-:Y:S05]  /*9790*/  @!P0 NANOSLEEP.SYNCS 0x989680 ;  /* 0x009896800000895d */ /* 0x008fea0003900000 */
[----:B------:R-:W3:Y:S02]  /*97a0*/  @!P0 SYNCS.PHASECHK.TRANS64 P0, [R0+URZ+0x60], R3 ;  /* 0x00006003000085a7 */ /* 0x000ee400080010ff */
[----:B---3--:R-:W-:Y:S05]  /*97b0*/  @!P0 BRA `(.L_x_163) ;  /* 0xfffffffc00f08947 */ /* 0x008fea000383ffff */
[----:B------:R-:W-:Y:S05]  /*97c0*/  BRA `(.L_x_164) ;  /* 0xffffffac00fc7947 */ /* 0x000fea000383ffff */
.L_x_82:
[----:B--2---:R2:W4:Y:S02]  /*97d0*/  SYNCS.PHASECHK.TRANS64.TRYWAIT P0, [R0+URZ+0x80], R3 ;  /* 0x00008003000075a7 */ /* 0x00452400080011ff */
[----:B----4-:R-:W-:Y:S05]  /*97e0*/  @!P0 NANOSLEEP.SYNCS 0x989680 ;  /* 0x009896800000895d */ /* 0x010fea0003900000 */
[----:B------:R-:W4:Y:S02]  /*97f0*/  @!P0 SYNCS.PHASECHK.TRANS64 P0, [R0+URZ+0x80], R3 ;  /* 0x00008003000085a7 */ /* 0x000f2400080010ff */
[----:B----4-:R-:W-:Y:S05]  /*9800*/  @!P0 BRA `(.L_x_82) ;  /* 0xfffffffc00f08947 */ /* 0x010fea000383ffff */
[----:B------:R-:W-:Y:S05]  /*9810*/  BRA `(.L_x_165) ;  /* 0xffffffb000cc7947 */ /* 0x000fea000383ffff */
.L_x_93:
[----:B-1----:R1:W3:Y:S02]  /*9820*/  SYNCS.PHASECHK.TRANS64.TRYWAIT P1, [R0+URZ+0x30], R3 ;  /* 0x00003003000075a7 */ /* 0x0022e400080211ff */
[----:B---3--:R-:W-:Y:S05]  /*9830*/  @!P1 NANOSLEEP.SYNCS 0x989680 ;  /* 0x009896800000995d */ /* 0x008fea0003900000 */
[----:B------:R-:W3:Y:S02]  /*9840*/  @!P1 SYNCS.PHASECHK.TRANS64 P1, [R0+URZ+0x30], R3 ;  /* 0x00003003000095a7 */ /* 0x000ee400080210ff */
[----:B---3--:R-:W-:Y:S05]  /*9850*/  @!P1 BRA `(.L_x_93) ;  /* 0xfffffffc00f09947 */ /* 0x008fea000383ffff */
[----:B------:R-:W-:Y:S05]  /*9860*/  BRA `(.L_x_92) ;  /* 0xffffffbc00e47947 */ /* 0x000fea000383ffff */
.L_x_95:
[----:B---3--:R3:W4:Y:S02]  /*9870*/  SYNCS.PHASECHK.TRANS64.TRYWAIT P0, [R108+URZ+0xa0], R7 ;  /* 0x0000a0076c0075a7 */ /* 0x00872400080011ff */
[----:B----4-:R-:W-:Y:S05]  /*9880*/  @!P0 NANOSLEEP.SYNCS 0x989680 ;  /* 0x009896800000895d */ /* 0x010fea0003900000 */
[----:B------:R-:W4:Y:S02]  /*9890*/  @!P0 SYNCS.PHASECHK.TRANS64 P0, [R108+URZ+0xa0], R7 ;  /* 0x0000a0076c0085a7 */ /* 0x000f2400080010ff */
[----:B----4-:R-:W-:Y:S05]  /*98a0*/  @!P0 BRA `(.L_x_95) ;  /* 0xfffffffc00f08947 */ /* 0x010fea000383ffff */
[----:B------:R-:W-:Y:S05]  /*98b0*/  BRA `(.L_x_94) ;  /* 0xffffffc000387947 */ /* 0x000fea000383ffff */
.L_x_103:
[----:B--2---:R2:W3:Y:S02]  /*98c0*/  SYNCS.PHASECHK.TRANS64.TRYWAIT P0, [R55+URZ+0x30], R0 ;  /* 0x00003000370075a7 */ /* 0x0044e400080011ff */
[----:B---3--:R-:W-:Y:S05]  /*98d0*/  @!P0 NANOSLEEP.SYNCS 0x989680 ;  /* 0x009896800000895d */ /* 0x008fea0003900000 */
[----:B------:R-:W3:Y:S02]  /*98e0*/  @!P0 SYNCS.PHASECHK.TRANS64 P0, [R55+URZ+0x30], R0 ;  /* 0x00003000370085a7 */ /* 0x000ee400080010ff */
[----:B---3--:R-:W-:Y:S05]  /*98f0*/  @!P0 BRA `(.L_x_103) ;  /* 0xfffffffc00f08947 */ /* 0x008fea000383ffff */
[----:B------:R-:W-:Y:S05]  /*9900*/  BRA `(.L_x_102) ;  /* 0xffffffcc00307947 */ /* 0x000fea000383ffff */
.L_x_111:
[----:B--2---:R2:W3:Y:S02]  /*9910*/  SYNCS.PHASECHK.TRANS64.TRYWAIT P0, [R73+URZ+0x30], R2 ;  /* 0x00003002490075a7 */ /* 0x0044e400080011ff */
[----:B---3--:R-:W-:Y:S05]  /*9920*/  @!P0 NANOSLEEP.SYNCS 0x989680 ;  /* 0x009896800000895d */ /* 0x008fea0003900000 */
[----:B------:R-:W3:Y:S02]  /*9930*/  @!P0 SYNCS.PHASECHK.TRANS64 P0, [R73+URZ+0x30], R2 ;  /* 0x00003002490085a7 */ /* 0x000ee400080010ff */
[----:B---3--:R-:W-:Y:S05]  /*9940*/  @!P0 BRA `(.L_x_111) ;  /* 0xfffffffc00f08947 */ /* 0x008fea000383ffff */
[----:B------:R-:W-:Y:S05]  /*9950*/  BRA `(.L_x_110) ;  /* 0xffffffd8006c7947 */ /* 0x000fea000383ffff */
.L_x_119:
[----:B--2---:R2:W3:Y:S02]  /*9960*/  SYNCS.PHASECHK.TRANS64.TRYWAIT P0, [R76+URZ+0x30], R3 ;  /* 0x000030034c0075a7 */ /* 0x0044e400080011ff */
[----:B---3--:R-:W-:Y:S05]  /*9970*/  @!P0 NANOSLEEP.SYNCS 0x989680 ;  /* 0x009896800000895d */ /* 0x008fea0003900000 */
[----:B------:R-:W3:Y:S02]  /*9980*/  @!P0 SYNCS.PHASECHK.TRANS64 P0, [R76+URZ+0x30], R3 ;  /* 0x000030034c0085a7 */ /* 0x000ee400080010ff */
[----:B---3--:R-:W-:Y:S05]  /*9990*/  @!P0 BRA `(.L_x_119) ;  /* 0xfffffffc00f08947 */ /* 0x008fea000383ffff */
[----:B------:R-:W-:Y:S05]  /*99a0*/  BRA `(.L_x_118) ;  /* 0xffffffe400b47947 */ /* 0x000fea000383ffff */
        .weak           $__internal_0_$__cuda_sm10x_tcgen05_guardrail_trap_col_being_dealloced_not_returned_by_alloc
        .type           $__internal_0_$__cuda_sm10x_tcgen05_guardrail_trap_col_being_dealloced_not_returned_by_alloc,@function
        .size           $__internal_0_$__cuda_sm10x_tcgen05_guardrail_trap_col_being_dealloced_not_returned_by_alloc,($__internal_1_$__cuda_sm10x_tcgen05_guardrail_trap_phase_invalid_during_alloc - $__internal_0_$__cuda_sm10x_tcgen05_guardrail_trap_col_being_dealloced_not_returned_by_alloc)
$__internal_0_$__cuda_sm10x_tcgen05_guardrail_trap_col_being_dealloced_not_returned_by_alloc:
[----:B------:R-:W-:Y:S05]  /*99b0*/  BPT.TRAP 0x1 ;  /* 0x000000040000795c */ /* 0x000fea0000300000 */
[----:B------:R-:W-:-:S04]  /*99c0*/  HFMA2 R3, -RZ, RZ, 0, 0 ;  /* 0x00000000ff037431 */ /* 0x000fc800000001ff */
[----:B------:R-:W-:Y:S05]  /*99d0*/  RET.REL.NODEC R2 `(_ZN7cutlass13device_kernelINS_4gemm6kernel13GemmUniversalIN4cute5tupleIJiiiiEEENS1_10collective13CollectiveMmaINS1_35MainloopSm100TmaUmmaWarpSpecializedILi3ELi2ELi4ENS5_IJNS4_1CILi1EEESB_SB_EEEEENS5_IJNSA_ILi64EEENSA_ILi256EEENSA_ILi32EEEEEEaNS5_IJlSB_lEEEaSI_NS4_8TiledMMAINS4_8MMA_AtomIJNS4_15SM100_MMA_S8_SSIaaiLi64ELi256ELNS4_4UMMA5MajorE0ELSN_0ELNSM_8SaturateE0EEEEEENS4_6LayoutISC_NS5_IJNSA_ILi0EEESS_SS_EEEEENS5_IJNS4_10UnderscoreESV_SV_EEEEENS4_13SM90_TMA_LOADENS4_14ComposedLayoutINS4_7SwizzleILi1ELi4ELi3EEENS4_18smem_ptr_flag_bitsILi8EEENSR_INS5_IJNSA_ILi8EEESG_EEENS5_IJSG_SB_EEEEEEEvNS4_8identityESY_S18_vS19_EENS_8epilogue10collective18CollectiveEpilogueINS1B_23Sm100TmaWarpSpecializedILi4ELi2ELi32ELb0ELb0EEEJSH_NS5_IJNSR_ISE_SB_EES1G_EEEaSI_aSI_NS1B_6fusion15FusionCallbacksIS1F_NS1I_17LinearCombinationIaiaiLNS_15FloatRoundStyleE2EEESH_S1H_JEEENS4_5SM1004TMEM4LOAD26SM100_TMEM_LOAD_16dp32b32xESY_NSZ_INS10_ILi2ELi4ELi3EEES13_NSR_INS5_IJS14_SE_EEENS5_IJSE_SB_EEEEEEENS4_39AutoVectorizingCopyWithAssumedAlignmentILi128EEENS4_14SM90_TMA_STOREES1W_S1Y_S1Y_EEEvvEEEEvNT_6ParamsE) ;  /* 0xffffff6402887950 */ /* 0x000fea0003c3ffff */
        .weak           $__internal_1_$__cuda_sm10x_tcgen05_guardrail_trap_phase_invalid_during_alloc
        .type           $__internal_1_$__cuda_sm10x_tcgen05_guardrail_trap_phase_invalid_during_alloc,@function
        .size           $__internal_1_$__cuda_sm10x_tcgen05_guardrail_trap_phase_invalid_during_alloc,($__internal_2_$__cuda_sm10x_tcgen05_guardrail_trap_unallocated_columns_being_dealloced - $__internal_1_$__cuda_sm10x_tcgen05_guardrail_trap_phase_invalid_during_alloc)
$__internal_1_$__cuda_sm10x_tcgen05_guardrail_trap_phase_invalid_during_alloc:
[----:B------:R-:W-:Y:S05]  /*99e0*/  BPT.TRAP 0x1 ;  /* 0x000000040000795c */ /* 0x000fea0000300000 */
[----:B------:R-:W-:-:S04]  /*99f0*/  MOV R3, 0x0 ;  /* 0x0000000000037802 */ /* 0x000fc80000000f00 */
[----:B------:R-:W-:Y:S05]  /*9a00*/  RET.REL.NODEC R2 `(_ZN7cutlass13device_kernelINS_4gemm6kernel13GemmUniversalIN4cute5tupleIJiiiiEEENS1_10collective13CollectiveMmaINS1_35MainloopSm100TmaUmmaWarpSpecializedILi3ELi2ELi4ENS5_IJNS4_1CILi1EEESB_SB_EEEEENS5_IJNSA_ILi64EEENSA_ILi256EEENSA_ILi32EEEEEEaNS5_IJlSB_lEEEaSI_NS4_8TiledMMAINS4_8MMA_AtomIJNS4_15SM100_MMA_S8_SSIaaiLi64ELi256ELNS4_4UMMA5MajorE0ELSN_0ELNSM_8SaturateE0EEEEEENS4_6LayoutISC_NS5_IJNSA_ILi0EEESS_SS_EEEEENS5_IJNS4_10UnderscoreESV_SV_EEEEENS4_13SM90_TMA_LOADENS4_14ComposedLayoutINS4_7SwizzleILi1ELi4ELi3EEENS4_18smem_ptr_flag_bitsILi8EEENSR_INS5_IJNSA_ILi8EEESG_EEENS5_IJSG_SB_EEEEEEEvNS4_8identityESY_S18_vS19_EENS_8epilogue10collective18CollectiveEpilogueINS1B_23Sm100TmaWarpSpecializedILi4ELi2ELi32ELb0ELb0EEEJSH_NS5_IJNSR_ISE_SB_EES1G_EEEaSI_aSI_NS1B_6fusion15FusionCallbacksIS1F_NS1I_17LinearCombinationIaiaiLNS_15FloatRoundStyleE2EEESH_S1H_JEEENS4_5SM1004TMEM4LOAD26SM100_TMEM_LOAD_16dp32b32xESY_NSZ_INS10_ILi2ELi4ELi3EEES13_NSR_INS5_IJS14_SE_EEENS5_IJSE_SB_EEEEEEENS4_39AutoVectorizingCopyWithAssumedAlignmentILi128EEENS4_14SM90_TMA_STOREES1W_S1Y_S1Y_EEEvvEEEEvNT_6ParamsE) ;  /* 0xffffff64027c7950 */ /* 0x000fea0003c3ffff */
        .weak           $__internal_2_$__cuda_sm10x_tcgen05_guardrail_trap_unallocated_columns_being_dealloced
        .type           $__internal_2_$__cuda_sm10x_tcgen05_guardrail_trap_unallocated_columns_being_dealloced,@function
        .size           $__internal_2_$__cuda_sm10x_tcgen05_guardrail_trap_unallocated_columns_being_dealloced,(.L_x_167 - $__internal_2_$__cuda_sm10x_tcgen05_guardrail_trap_unallocated_columns_being_dealloced)
$__internal_2_$__cuda_sm10x_tcgen05_guardrail_trap_unallocated_columns_being_dealloced:
[----:B------:R-:W-:Y:S05]  /*9a10*/  BPT.TRAP 0x1 ;  /* 0x000000040000795c */ /* 0x000fea0000300000 */
[----:B------:R-:W-:-:S04]  /*9a20*/  HFMA2 R3, -RZ, RZ, 0, 0 ;  /* 0x00000000ff037431 */ /* 0x000fc800000001ff */
[----:B------:R-:W-:Y:S05]  /*9a30*/  RET.REL.NODEC R2 `(_ZN7cutlass13device_kernelINS_4gemm6kernel13GemmUniversalIN4cute5tupleIJiiiiEEENS1_10collective13CollectiveMmaINS1_35MainloopSm100TmaUmmaWarpSpecializedILi3ELi2ELi4ENS5_IJNS4_1CILi1EEESB_SB_EEEEENS5_IJNSA_ILi64EEENSA_ILi256EEENSA_ILi32EEEEEEaNS5_IJlSB_lEEEaSI_NS4_8TiledMMAINS4_8MMA_AtomIJNS4_15SM100_MMA_S8_SSIaaiLi64ELi256ELNS4_4UMMA5MajorE0ELSN_0ELNSM_8SaturateE0EEEEEENS4_6LayoutISC_NS5_IJNSA_ILi0EEESS_SS_EEEEENS5_IJNS4_10UnderscoreESV_SV_EEEEENS4_13SM90_TMA_LOADENS4_14ComposedLayoutINS4_7SwizzleILi1ELi4ELi3EEENS4_18smem_ptr_flag_bitsILi8EEENSR_INS5_IJNSA_ILi8EEESG_EEENS5_IJSG_SB_EEEEEEEvNS4_8identityESY_S18_vS19_EENS_8epilogue10collective18CollectiveEpilogueINS1B_23Sm100TmaWarpSpecializedILi4ELi2ELi32ELb0ELb0EEEJSH_NS5_IJNSR_ISE_SB_EES1G_EEEaSI_aSI_NS1B_6fusion15FusionCallbacksIS1F_NS1I_17LinearCombinationIaiaiLNS_15FloatRoundStyleE2EEESH_S1H_JEEENS4_5SM1004TMEM4LOAD26SM100_TMEM_LOAD_16dp32b32xESY_NSZ_INS10_ILi2ELi4ELi3EEES13_NSR_INS5_IJS14_SE_EEENS5_IJSE_SB_EEEEEEENS4_39AutoVectorizingCopyWithAssumedAlignmentILi128EEENS4_14SM90_TMA_STOREES1W_S1Y_S1Y_EEEvvEEEEvNT_6ParamsE) ;  /* 0xffffff6402707950 */ /* 0x000fea0003c3ffff */
.L_x_166:
[----:B------:R-:W-:-:S00]  /*9a40*/  BRA `(.L_x_166) ;  /* 0xfffffffc00fc7947 */ /* 0x000fc0000383ffff */
[----:B------:R-:W-:-:S00]  /*9a50*/  NOP ;  /* 0x0000000000007918 */ /* 0x000fc00000000000 */
        /* <DEDUP_REMOVED lines=10> */
.L_x_167:


//--------------------- .nv.global.init           --------------------------
	.section	.nv.global.init,"aw",@progbits
.nv.global.init:
	.type		$str$27,@object
	.size		$str$27,($str$28 - $str$27)
$str$27:
        /*0000*/ 	.byte	0x28, 0x61, 0x64, 0x64, 0x72, 0x65, 0x73, 0x73, 0x20, 0x26, 0x20, 0x6d, 0x61, 0x73, 0x6b, 0x29
        /*0010*/ 	.byte	0x20, 0x3d, 0x3d, 0x20, 0x30, 0x00
	.type		$str$28,@object
	.size		$str$28,($str$26 - $str$28)
$str$28:
        /*0016*/ 	.byte	0x2f, 0x74, 0x6d, 0x70, 0x2f, 0x63, 0x75, 0x74, 0x6c, 0x61, 0x73, 0x73, 0x5f, 0x73, 0x77, 0x65
        /*0026*/ 	.byte	0x65, 0x70, 0x5f, 0x73, 0x72, 0x63, 0x2f, 0x69, 0x6e, 0x63, 0x6c, 0x75, 0x64, 0x65, 0x2f, 0x63
        /*0036*/ 	.byte	0x75, 0x74, 0x65, 0x2f, 0x70, 0x6f, 0x69, 0x6e, 0x74, 0x65, 0x72, 0x5f, 0x66, 0x6c, 0x61, 0x67
        /*0046*/ 	.byte	0x67, 0x65, 0x64, 0x2e, 0x68, 0x70, 0x70, 0x00
	.type		$str$26,@object
	.size		$str$26,($str$25 - $str$26)
$str$26:
        /*004e*/ 	.byte	0x2f, 0x74, 0x6d, 0x70, 0x2f, 0x63, 0x75, 0x74, 0x6c, 0x61, 0x73, 0x73, 0x5f, 0x73, 0x77, 0x65
        /*005e*/ 	.byte	0x65, 0x70, 0x5f, 0x73, 0x72, 0x63, 0x2f, 0x69, 0x6e, 0x63, 0x6c, 0x75, 0x64, 0x65, 0x2f, 0x63
        /*006e*/ 	.byte	0x75, 0x74, 0x65, 0x2f, 0x61, 0x74, 0x6f, 0x6d, 0x2f, 0x63, 0x6f, 0x70, 0x79, 0x5f, 0x74, 0x72
        /*007e*/ 	.byte	0x61, 0x69, 0x74, 0x73, 0x5f, 0x73, 0x6d, 0x31, 0x30, 0x30, 0x2e, 0x68, 0x70, 0x70, 0x00
	.type		$str$25,@object
	.size		$str$25,(__unnamed_1 - $str$25)
$str$25:
        /*008d*/ 	.byte	0x28, 0x28, 0x75, 0x69, 0x6e, 0x74, 0x33, 0x32, 0x5f, 0x74, 0x28, 0x74, 0x68, 0x72, 0x65, 0x61
        /*009d*/ 	.byte	0x64, 0x49, 0x64, 0x78, 0x2e, 0x78, 0x29, 0x20, 0x2f, 0x20, 0x33, 0x32, 0x29, 0x20, 0x25, 0x20
        /*00ad*/ 	.byte	0x34, 0x29, 0x20, 0x3d, 0x3d, 0x20, 0x28, 0x28, 0x28, 0x74, 0x6d, 0x65, 0x6d, 0x5f, 0x61, 0x64
        /*00bd*/ 	.byte	0x64, 0x72, 0x20, 0x3e, 0x3e, 0x20, 0x31, 0x36, 0x29, 0x20, 0x2f, 0x20, 0x33, 0x32, 0x29, 0x20
        /*00cd*/ 	.byte	0x25, 0x20, 0x34, 0x29, 0x00
	.type		__unnamed_1,@object
	.size		__unnamed_1,(__unnamed_2 - __unnamed_1)
__unnamed_1:
        /*00d2*/ 	.byte	0x61, 0x75, 0x74, 0x6f, 0x20, 0x63, 0x75, 0x74, 0x65, 0x3a, 0x3a, 0x61, 0x73, 0x5f, 0x70, 0x6f
        /* <DEDUP_REMOVED lines=24> */
        /*0262*/ 	.byte	0x00
	.type		__unnamed_2,@object
	.size		__unnamed_2,(__unnamed_3 - __unnamed_2)
__unnamed_2:
        /* <DEDUP_REMOVED lines=26> */
	.type		__unnamed_3,@object
	.size		__unnamed_3,(.L_3 - __unnamed_3)
__unnamed_3:
        /* <DEDUP_REMOVED lines=41> */
.L_3:


//--------------------- .nv.shared._ZN7cutlass13device_kernelINS_4gemm6kernel13GemmUniversalIN4cute5tupleIJiiiiEEENS1_10collective13CollectiveMmaINS1_35MainloopSm100TmaUmmaWarpSpecializedILi3ELi2ELi4ENS5_IJNS4_1CILi1EEESB_SB_EEEEENS5_IJNSA_ILi64EEENSA_ILi256EEENSA_ILi32EEEEEEaNS5_IJlSB_lEEEaSI_NS4_8TiledMMAINS4_8MMA_AtomIJNS4_15SM100_MMA_S8_SSIaaiLi64ELi256ELNS4_4UMMA5MajorE0ELSN_0ELNSM_8SaturateE0EEEEEENS4_6LayoutISC_NS5_IJNSA_ILi0EEESS_SS_EEEEENS5_IJNS4_10UnderscoreESV_SV_EEEEENS4_13SM90_TMA_LOADENS4_14ComposedLayoutINS4_7SwizzleILi1ELi4ELi3EEENS4_18smem_ptr_flag_bitsILi8EEENSR_INS5_IJNSA_ILi8EEESG_EEENS5_IJSG_SB_EEEEEEEvNS4_8identityESY_S18_vS19_EENS_8epilogue10collective18CollectiveEpilogueINS1B_23Sm100TmaWarpSpecializedILi4ELi2ELi32ELb0ELb0EEEJSH_NS5_IJNSR_ISE_SB_EES1G_EEEaSI_aSI_NS1B_6fusion15FusionCallbacksIS1F_NS1I_17LinearCombinationIaiaiLNS_15FloatRoundStyleE2EEESH_S1H_JEEENS4_5SM1004TMEM4LOAD26SM100_TMEM_LOAD_16dp32b32xESY_NSZ_INS10_ILi2ELi4ELi3EEES13_NSR_INS5_IJS14_SE_EEENS5_IJSE_SB_EEEEEEENS4_39AutoVectorizingCopyWithAssumedAlignmentILi128EEENS4_14SM90_TMA_STOREES1W_S1Y_S1Y_EEEvvEEEEvNT_6ParamsE --------------------------
	.section	.nv.shared._ZN7cutlass13device_kernelINS_4gemm6kernel13GemmUniversalIN4cute5tupleIJiiiiEEENS1_10collective13CollectiveMmaINS1_35MainloopSm100TmaUmmaWarpSpecializedILi3ELi2ELi4ENS5_IJNS4_1CILi1EEESB_SB_EEEEENS5_IJNSA_ILi64EEENSA_ILi256EEENSA_ILi32EEEEEEaNS5_IJlSB_lEEEaSI_NS4_8TiledMMAINS4_8MMA_AtomIJNS4_15SM100_MMA_S8_SSIaaiLi64ELi256ELNS4_4UMMA5MajorE0ELSN_0ELNSM_8SaturateE0EEEEEENS4_6LayoutISC_NS5_IJNSA_ILi0EEESS_SS_EEEEENS5_IJNS4_10UnderscoreESV_SV_EEEEENS4_13SM90_TMA_LOADENS4_14ComposedLayoutINS4_7SwizzleILi1ELi4ELi3EEENS4_18smem_ptr_flag_bitsILi8EEENSR_INS5_IJNSA_ILi8EEESG_EEENS5_IJSG_SB_EEEEEEEvNS4_8identityESY_S18_vS19_EENS_8epilogue10collective18CollectiveEpilogueINS1B_23Sm100TmaWarpSpecializedILi4ELi2ELi32ELb0ELb0EEEJSH_NS5_IJNSR_ISE_SB_EES1G_EEEaSI_aSI_NS1B_6fusion15FusionCallbacksIS1F_NS1I_17LinearCombinationIaiaiLNS_15FloatRoundStyleE2EEESH_S1H_JEEENS4_5SM1004TMEM4LOAD26SM100_TMEM_LOAD_16dp32b32xESY_NSZ_INS10_ILi2ELi4ELi3EEES13_NSR_INS5_IJS14_SE_EEENS5_IJSE_SB_EEEEEEENS4_39AutoVectorizingCopyWithAssumedAlignmentILi128EEENS4_14SM90_TMA_STOREES1W_S1Y_S1Y_EEEvvEEEEvNT_6ParamsE,"aw",@nobits
	.sectionflags	@""
	.align	16
	.zero		1024


//--------------------- .nv.shared.reserved.0     --------------------------
	.section	.nv.shared.reserved.0,"aw",@nobits
	.weak		__nv_reservedSMEM_offset_0_alias
	.size		__nv_reservedSMEM_offset_0_alias, 0, 64
	.other		__nv_reservedSMEM_offset_0_alias,@"STO_CUDA_RESERVED_SHARED STV_DEFAULT"
__nv_reservedSMEM_offset_0_alias:
	.zero		0
.nv.shared.reserved.0:
	.zero		64
	.weak		__nv_reservedSMEM_tcgen05_partition
	.type		__nv_reservedSMEM_tcgen05_partition,@object
	.size		__nv_reservedSMEM_tcgen05_partition,(.L_0 - __nv_reservedSMEM_tcgen05_partition)
__nv_reservedSMEM_tcgen05_partition:
	.zero		32
.L_0:


//--------------------- .nv.global                --------------------------
	.section	.nv.global,"aw",@nobits
.nv.global:
	.type		_ZN40_INTERNAL_3206a51b_4_k_cu_b80ed864_309164cute1_E,@object
	.size		_ZN40_INTERNAL_3206a51b_4_k_cu_b80ed864_309164cute1_E,(_ZN40_INTERNAL_3206a51b_4_k_cu_b80ed864_309164cuda3std3__45__cpo6cbeginE - _ZN40_INTERNAL_3206a51b_4_k_cu_b80ed864_309164cute1_E)
_ZN40_INTERNAL_3206a51b_4_k_cu_b80ed864_309164cute1_E:
	.zero		1
	.type		_ZN40_INTERNAL_3206a51b_4_k_cu_b80ed864_309164cuda3std3__45__cpo6cbeginE,@object
	.size		_ZN40_INTERNAL_3206a51b_4_k_cu_b80ed864_309164cuda3std3__45__cpo6cbeginE,(_ZN40_INTERNAL_3206a51b_4_k_cu_b80ed864_309164cuda3std3__48in_placeE - _ZN40_INTERNAL_3206a51b_4_k_cu_b80ed864_309164cuda3std3__45__cpo6cbeginE)
_ZN40_INTERNAL_3206a51b_4_k_cu_b80ed864_309164cuda3std3__45__cpo6cbeginE:
	.zero		1
	.type		_ZN40_INTERNAL_3206a51b_4_k_cu_b80ed864_309164cuda3std3__48in_placeE,@object
	.size		_ZN40_INTERNAL_3206a51b_4_k_cu_b80ed864_309164cuda3std3__48in_placeE,(_ZN40_INTERNAL_3206a51b_4_k_cu_b80ed864_309164cuda3std6ranges3__45__cpo9iter_moveE - _ZN40_INTERNAL_3206a51b_4_k_cu_b80ed864_309164cuda3std3__48in_placeE)
_ZN40_INTERNAL_3206a51b_4_k_cu_b80ed864_309164cuda3std3__48in_placeE:
	.zero		1
	.type		_ZN40_INTERNAL_3206a51b_4_k_cu_b80ed864_309164cuda3std6ranges3__45__cpo9iter_moveE,@object
	.size		_ZN40_INTERNAL_3206a51b_4_k_cu_b80ed864_309164cuda3std6ranges3__45__cpo9iter_moveE,(_ZN40_INTERNAL_3206a51b_4_k_cu_b80ed864_309164cuda3std3__45__cpo5beginE - _ZN40_INTERNAL_3206a51b_4_k_cu_b80ed864_309164cuda3std6ranges3__45__cpo9iter_moveE)
_ZN40_INTERNAL_3206a51b_4_k_cu_b80ed864_309164cuda3std6ranges3__45__cpo9iter_moveE:
	.zero		1
	.type		_ZN40_INTERNAL_3206a51b_4_k_cu_b80ed864_309164cuda3std3__45__cpo5beginE,@object
	.size		_ZN40_INTERNAL_3206a51b_4_k_cu_b80ed864_309164cuda3std3__45__cpo5beginE,(_ZN40_INTERNAL_3206a51b_4_k_cu_b80ed864_309164cuda3std3__442_GLOBAL__N__3206a51b_4_k_cu_b80ed864_309166ignoreE - _ZN40_INTERNAL_3206a51b_4_k_cu_b80ed864_309164cuda3std3__45__cpo5beginE)
_ZN40_INTERNAL_3206a51b_4_k_cu_b80ed864_309164cuda3std3__45__cpo5beginE:
	.zero		1
	.type		_ZN40_INTERNAL_3206a51b_4_k_cu_b80ed864_309164cuda3std3__442_GLOBAL__N__3206a51b_4_k_cu_b80ed864_309166ignoreE,@object
	.size		_ZN40_INTERNAL_3206a51b_4_k_cu_b80ed864_309164cuda3std3__442_GLOBAL__N__3206a51b_4_k_cu_b80ed864_309166ignoreE,(_ZN40_INTERNAL_3206a51b_4_k_cu_b80ed864_309164cute7productE - _ZN40_INTERNAL_3206a51b_4_k_cu_b80ed864_309164cuda3std3__442_GLOBAL__N__3206a51b_4_k_cu_b80ed864_309166ignoreE)
_ZN40_INTERNAL_3206a51b_4_k_cu_b80ed864_309164cuda3std3__442_GLOBAL__N__3206a51b_4_k_cu_b80ed864_309166ignoreE:
	.zero		1
	.type		_ZN40_INTERNAL_3206a51b_4_k_cu_b80ed864_309164cute7productE,@object
	.size		_ZN40_INTERNAL_3206a51b_4_k_cu_b80ed864_309164cute7productE,(_ZN40_INTERNAL_3206a51b_4_k_cu_b80ed864_309164cuda3std3__45__cpo3endE - _ZN40_INTERNAL_3206a51b_4_k_cu_b80ed864_309164cute7productE)
_ZN40_INTERNAL_3206a51b_4_k_cu_b80ed864_309164cute7productE:
	.zero		1
	.type		_ZN40_INTERNAL_3206a51b_4_k_cu_b80ed864_309164cuda3std3__45__cpo3endE,@object
	.size		_ZN40_INTERNAL_3206a51b_4_k_cu_b80ed864_309164cuda3std3__45__cpo3endE,(_ZN40_INTERNAL_3206a51b_4_k_cu_b80ed864_309164cuda3std3__419piecewise_constructE - _ZN40_INTERNAL_3206a51b_4_k_cu_b80ed864_309164cuda3std3__45__cpo3endE)
_ZN40_INTERNAL_3206a51b_4_k_cu_b80ed864_309164cuda3std3__45__cpo3endE:
	.zero		1
	.type		_ZN40_INTERNAL_3206a51b_4_k_cu_b80ed864_309164cuda3std3__419piecewise_constructE,@object
	.size		_ZN40_INTERNAL_3206a51b_4_k_cu_b80ed864_309164cuda3std3__419piecewise_constructE,(_ZN40_INTERNAL_3206a51b_4_k_cu_b80ed864_309164cuda3std3__45__cpo4cendE - _ZN40_INTERNAL_3206a51b_4_k_cu_b80ed864_309164cuda3std3__419piecewise_constructE)
_ZN40_INTERNAL_3206a51b_4_k_cu_b80ed864_309164cuda3std3__419piecewise_constructE:
	.zero		1
	.type		_ZN40_INTERNAL_3206a51b_4_k_cu_b80ed864_309164cuda3std3__45__cpo4cendE,@object
	.size		_ZN40_INTERNAL_3206a51b_4_k_cu_b80ed864_309164cuda3std3__45__cpo4cendE,(_ZN40_INTERNAL_3206a51b_4_k_cu_b80ed864_309164cuda3std6ranges3__45__cpo4swapE - _ZN40_INTERNAL_3206a51b_4_k_cu_b80ed864_309164cuda3std3__45__cpo4cendE)
_ZN40_INTERNAL_3206a51b_4_k_cu_b80ed864_309164cuda3std3__45__cpo4cendE:
	.zero		1
	.type		_ZN40_INTERNAL_3206a51b_4_k_cu_b80ed864_309164cuda3std6ranges3__45__cpo4swapE,@object
	.size		_ZN40_INTERNAL_3206a51b_4_k_cu_b80ed864_309164cuda3std6ranges3__45__cpo4swapE,(.L_11 - _ZN40_INTERNAL_3206a51b_4_k_cu_b80ed864_309164cuda3std6ranges3__45__cpo4swapE)
_ZN40_INTERNAL_3206a51b_4_k_cu_b80ed864_309164cuda3std6ranges3__45__cpo4swapE:
	.zero		1
.L_11:


//--------------------- .nv.constant0._ZN7cutlass13device_kernelINS_4gemm6kernel13GemmUniversalIN4cute5tupleIJiiiiEEENS1_10collective13CollectiveMmaINS1_35MainloopSm100TmaUmmaWarpSpecializedILi3ELi2ELi4ENS5_IJNS4_1CILi1EEESB_SB_EEEEENS5_IJNSA_ILi64EEENSA_ILi256EEENSA_ILi32EEEEEEaNS5_IJlSB_lEEEaSI_NS4_8TiledMMAINS4_8MMA_AtomIJNS4_15SM100_MMA_S8_SSIaaiLi64ELi256ELNS4_4UMMA5MajorE0ELSN_0ELNSM_8SaturateE0EEEEEENS4_6LayoutISC_NS5_IJNSA_ILi0EEESS_SS_EEEEENS5_IJNS4_10UnderscoreESV_SV_EEEEENS4_13SM90_TMA_LOADENS4_14ComposedLayoutINS4_7SwizzleILi1ELi4ELi3EEENS4_18smem_ptr_flag_bitsILi8EEENSR_INS5_IJNSA_ILi8EEESG_EEENS5_IJSG_SB_EEEEEEEvNS4_8identityESY_S18_vS19_EENS_8epilogue10collective18CollectiveEpilogueINS1B_23Sm100TmaWarpSpecializedILi4ELi2ELi32ELb0ELb0EEEJSH_NS5_IJNSR_ISE_SB_EES1G_EEEaSI_aSI_NS1B_6fusion15FusionCallbacksIS1F_NS1I_17LinearCombinationIaiaiLNS_15FloatRoundStyleE2EEESH_S1H_JEEENS4_5SM1004TMEM4LOAD26SM100_TMEM_LOAD_16dp32b32xESY_NSZ_INS10_ILi2ELi4ELi3EEES13_NSR_INS5_IJS14_SE_EEENS5_IJSE_SB_EEEEEEENS4_39AutoVectorizingCopyWithAssumedAlignmentILi128EEENS4_14SM90_TMA_STOREES1W_S1Y_S1Y_EEEvvEEEEvNT_6ParamsE --------------------------
	.section	.nv.constant0._ZN7cutlass13device_kernelINS_4gemm6kernel13GemmUniversalIN4cute5tupleIJiiiiEEENS1_10collective13CollectiveMmaINS1_35MainloopSm100TmaUmmaWarpSpecializedILi3ELi2ELi4ENS5_IJNS4_1CILi1EEESB_SB_EEEEENS5_IJNSA_ILi64EEENSA_ILi256EEENSA_ILi32EEEEEEaNS5_IJlSB_lEEEaSI_NS4_8TiledMMAINS4_8MMA_AtomIJNS4_15SM100_MMA_S8_SSIaaiLi64ELi256ELNS4_4UMMA5MajorE0ELSN_0ELNSM_8SaturateE0EEEEEENS4_6LayoutISC_NS5_IJNSA_ILi0EEESS_SS_EEEEENS5_IJNS4_10UnderscoreESV_SV_EEEEENS4_13SM90_TMA_LOADENS4_14ComposedLayoutINS4_7SwizzleILi1ELi4ELi3EEENS4_18smem_ptr_flag_bitsILi8EEENSR_INS5_IJNSA_ILi8EEESG_EEENS5_IJSG_SB_EEEEEEEvNS4_8identityESY_S18_vS19_EENS_8epilogue10collective18CollectiveEpilogueINS1B_23Sm100TmaWarpSpecializedILi4ELi2ELi32ELb0ELb0EEEJSH_NS5_IJNSR_ISE_SB_EES1G_EEEaSI_aSI_NS1B_6fusion15FusionCallbacksIS1F_NS1I_17LinearCombinationIaiaiLNS_15FloatRoundStyleE2EEESH_S1H_JEEENS4_5SM1004TMEM4LOAD26SM100_TMEM_LOAD_16dp32b32xESY_NSZ_INS10_ILi2ELi4ELi3EEES13_NSR_INS5_IJS14_SE_EEENS5_IJSE_SB_EEEEEEENS4_39AutoVectorizingCopyWithAssumedAlignmentILi128EEENS4_14SM90_TMA_STOREES1W_S1Y_S1Y_EEEvvEEEEvNT_6ParamsE,"a",@progbits
	.sectionflags	@""
	.align	4
.nv.constant0._ZN7cutlass13device_kernelINS_4gemm6kernel13GemmUniversalIN4cute5tupleIJiiiiEEENS1_10collective13CollectiveMmaINS1_35MainloopSm100TmaUmmaWarpSpecializedILi3ELi2ELi4ENS5_IJNS4_1CILi1EEESB_SB_EEEEENS5_IJNSA_ILi64EEENSA_ILi256EEENSA_ILi32EEEEEEaNS5_IJlSB_lEEEaSI_NS4_8TiledMMAINS4_8MMA_AtomIJNS4_15SM100_MMA_S8_SSIaaiLi64ELi256ELNS4_4UMMA5MajorE0ELSN_0ELNSM_8SaturateE0EEEEEENS4_6LayoutISC_NS5_IJNSA_ILi0EEESS_SS_EEEEENS5_IJNS4_10UnderscoreESV_SV_EEEEENS4_13SM90_TMA_LOADENS4_14ComposedLayoutINS4_7SwizzleILi1ELi4ELi3EEENS4_18smem_ptr_flag_bitsILi8EEENSR_INS5_IJNSA_ILi8EEESG_EEENS5_IJSG_SB_EEEEEEEvNS4_8identityESY_S18_vS19_EENS_8epilogue10collective18CollectiveEpilogueINS1B_23Sm100TmaWarpSpecializedILi4ELi2ELi32ELb0ELb0EEEJSH_NS5_IJNSR_ISE_SB_EES1G_EEEaSI_aSI_NS1B_6fusion15FusionCallbacksIS1F_NS1I_17LinearCombinationIaiaiLNS_15FloatRoundStyleE2EEESH_S1H_JEEENS4_5SM1004TMEM4LOAD26SM100_TMEM_LOAD_16dp32b32xESY_NSZ_INS10_ILi2ELi4ELi3EEES13_NSR_INS5_IJS14_SE_EEENS5_IJSE_SB_EEEEEEENS4_39AutoVectorizingCopyWithAssumedAlignmentILi128EEENS4_14SM90_TMA_STOREES1W_S1Y_S1Y_EEEvvEEEEvNT_6ParamsE:
	.zero		2944


//--------------------- SYMBOLS --------------------------

	.type		.nv.reservedSmem.offset0,@object
	.size		.nv.reservedSmem.offset0,0x4
	.type		.nv.reservedSmem.cap,@object
	.size		.nv.reservedSmem.cap,0x4
	.type		__assertfail,@function
